//
// Generated by NVIDIA NVVM Compiler
//
// Compiler Build ID: CL-36424714
// Cuda compilation tools, release 13.0, V13.0.88
// Based on NVVM 20.0.0
//

.version 9.0
.target sm_100
.address_size 64

	// .globl	_Z31flashattn_warp_full_softmax_v12PK6__halfS1_S1_Pfiif
// _ZZ31flashattn_warp_full_softmax_v12PK6__halfS1_S1_PfiifE3shK has been demoted
// _ZZ31flashattn_warp_full_softmax_v12PK6__halfS1_S1_PfiifE3shV has been demoted
// _ZZ31flashattn_warp_full_softmax_v12PK6__halfS1_S1_PfiifE5m_run has been demoted
// _ZZ31flashattn_warp_full_softmax_v12PK6__halfS1_S1_PfiifE5l_run has been demoted
// _ZZ31flashattn_warp_full_softmax_v12PK6__halfS1_S1_PfiifE5y_run has been demoted

.visible .entry _Z31flashattn_warp_full_softmax_v12PK6__halfS1_S1_Pfiif(
	.param .u64 .ptr .align 1 _Z31flashattn_warp_full_softmax_v12PK6__halfS1_S1_Pfiif_param_0,
	.param .u64 .ptr .align 1 _Z31flashattn_warp_full_softmax_v12PK6__halfS1_S1_Pfiif_param_1,
	.param .u64 .ptr .align 1 _Z31flashattn_warp_full_softmax_v12PK6__halfS1_S1_Pfiif_param_2,
	.param .u64 .ptr .align 1 _Z31flashattn_warp_full_softmax_v12PK6__halfS1_S1_Pfiif_param_3,
	.param .u32 _Z31flashattn_warp_full_softmax_v12PK6__halfS1_S1_Pfiif_param_4,
	.param .u32 _Z31flashattn_warp_full_softmax_v12PK6__halfS1_S1_Pfiif_param_5,
	.param .f32 _Z31flashattn_warp_full_softmax_v12PK6__halfS1_S1_Pfiif_param_6
)
{
	.reg .pred 	%p<103>;
	.reg .b16 	%rs<49>;
	.reg .b32 	%r<271>;
	.reg .b32 	%f<331>;
	.reg .b64 	%rd<27>;
	// demoted variable
	.shared .align 16 .b8 _ZZ31flashattn_warp_full_softmax_v12PK6__halfS1_S1_PfiifE3shK[1536];
	// demoted variable
	.shared .align 16 .b8 _ZZ31flashattn_warp_full_softmax_v12PK6__halfS1_S1_PfiifE3shV[1536];
	// demoted variable
	.shared .align 4 .b8 _ZZ31flashattn_warp_full_softmax_v12PK6__halfS1_S1_PfiifE5m_run[16];
	// demoted variable
	.shared .align 4 .b8 _ZZ31flashattn_warp_full_softmax_v12PK6__halfS1_S1_PfiifE5l_run[16];
	// demoted variable
	.shared .align 4 .b8 _ZZ31flashattn_warp_full_softmax_v12PK6__halfS1_S1_PfiifE5y_run[256];
	ld.param.u64 	%rd6, [_Z31flashattn_warp_full_softmax_v12PK6__halfS1_S1_Pfiif_param_0];
	ld.param.u64 	%rd7, [_Z31flashattn_warp_full_softmax_v12PK6__halfS1_S1_Pfiif_param_1];
	ld.param.u64 	%rd8, [_Z31flashattn_warp_full_softmax_v12PK6__halfS1_S1_Pfiif_param_2];
	ld.param.u64 	%rd9, [_Z31flashattn_warp_full_softmax_v12PK6__halfS1_S1_Pfiif_param_3];
	ld.param.u32 	%r15, [_Z31flashattn_warp_full_softmax_v12PK6__halfS1_S1_Pfiif_param_4];
	ld.param.u32 	%r14, [_Z31flashattn_warp_full_softmax_v12PK6__halfS1_S1_Pfiif_param_5];
	mov.u32 	%r1, %ctaid.x;
	setp.ge.s32 	%p1, %r1, %r15;
	@%p1 bra 	$L__BB0_17;
	cvta.to.global.u64 	%rd10, %rd9;
	cvta.to.global.u64 	%rd11, %rd6;
	mov.u32 	%r2, %tid.x;
	shr.u32 	%r3, %r2, 5;
	and.b32  	%r4, %r2, 31;
	cvt.u64.u32 	%rd12, %r1;
	mul.wide.u32 	%rd13, %r1, 128;
	add.s64 	%rd1, %rd11, %rd13;
	cvt.s64.s32 	%rd14, %r14;
	mul.lo.s64 	%rd15, %rd12, %rd14;
	shl.b64 	%rd16, %rd15, 5;
	add.s64 	%rd2, %rd7, %rd16;
	add.s64 	%rd3, %rd8, %rd16;
	mul.wide.u32 	%rd17, %r1, 256;
	add.s64 	%rd4, %rd10, %rd17;
	setp.gt.u32 	%p2, %r2, 3;
	@%p2 bra 	$L__BB0_3;
	shl.b32 	%r16, %r2, 2;
	mov.u32 	%r17, _ZZ31flashattn_warp_full_softmax_v12PK6__halfS1_S1_PfiifE5m_run;
	add.s32 	%r18, %r17, %r16;
	mov.b32 	%r19, -246811958;
	st.shared.u32 	[%r18], %r19;
	mov.u32 	%r20, _ZZ31flashattn_warp_full_softmax_v12PK6__halfS1_S1_PfiifE5l_run;
	add.s32 	%r21, %r20, %r16;
	mov.b32 	%r22, 0;
	st.shared.u32 	[%r21], %r22;
	shl.b32 	%r23, %r2, 6;
	mov.u32 	%r24, _ZZ31flashattn_warp_full_softmax_v12PK6__halfS1_S1_PfiifE5y_run;
	add.s32 	%r25, %r24, %r23;
	st.shared.u32 	[%r25], %r22;
	st.shared.u32 	[%r25+4], %r22;
	st.shared.u32 	[%r25+8], %r22;
	st.shared.u32 	[%r25+12], %r22;
	st.shared.u32 	[%r25+16], %r22;
	st.shared.u32 	[%r25+20], %r22;
	st.shared.u32 	[%r25+24], %r22;
	st.shared.u32 	[%r25+28], %r22;
	st.shared.u32 	[%r25+32], %r22;
	st.shared.u32 	[%r25+36], %r22;
	st.shared.u32 	[%r25+40], %r22;
	st.shared.u32 	[%r25+44], %r22;
	st.shared.u32 	[%r25+48], %r22;
	st.shared.u32 	[%r25+52], %r22;
	st.shared.u32 	[%r25+56], %r22;
	st.shared.u32 	[%r25+60], %r22;
$L__BB0_3:
	bar.sync 	0;
	setp.lt.s32 	%p3, %r14, 32;
	@%p3 bra 	$L__BB0_15;
	shr.u32 	%r26, %r2, 1;
	shl.b32 	%r27, %r2, 3;
	and.b32  	%r28, %r27, 8;
	mul.lo.s32 	%r29, %r26, 48;
	mov.u32 	%r30, _ZZ31flashattn_warp_full_softmax_v12PK6__halfS1_S1_PfiifE3shK;
	add.s32 	%r31, %r30, %r29;
	shl.b32 	%r32, %r2, 4;
	and.b32  	%r33, %r32, 16;
	add.s32 	%r5, %r31, %r33;
	mov.u32 	%r34, _ZZ31flashattn_warp_full_softmax_v12PK6__halfS1_S1_PfiifE3shV;
	add.s32 	%r35, %r34, %r29;
	add.s32 	%r6, %r35, %r33;
	shl.b32 	%r36, %r3, 4;
	add.s32 	%r37, %r36, -16;
	shl.b32 	%r38, %r3, 2;
	mov.u32 	%r39, _ZZ31flashattn_warp_full_softmax_v12PK6__halfS1_S1_PfiifE5m_run;
	add.s32 	%r7, %r39, %r38;
	mul.wide.s32 	%rd18, %r37, 2;
	add.s64 	%rd5, %rd1, %rd18;
	shl.b32 	%r40, %r26, 4;
	or.b32  	%r270, %r40, %r28;
	shr.s32 	%r41, %r14, 31;
	shr.u32 	%r42, %r41, 27;
	add.s32 	%r43, %r14, %r42;
	shr.s32 	%r44, %r43, 5;
	neg.s32 	%r269, %r44;
$L__BB0_5:
	setp.gt.u32 	%p4, %r2, 31;
	@%p4 bra 	$L__BB0_7;
	add.s32 	%r48, %r6, 768;
	add.s32 	%r47, %r5, 768;
	add.s32 	%r49, %r270, 256;
	mul.wide.u32 	%rd23, %r270, 2;
	add.s64 	%rd19, %rd2, %rd23;
	// begin inline asm
	cp.async.cg.shared.global [%r5], [%rd19], 16;

	// end inline asm
	add.s64 	%rd20, %rd3, %rd23;
	// begin inline asm
	cp.async.cg.shared.global [%r6], [%rd20], 16;

	// end inline asm
	mul.wide.u32 	%rd24, %r49, 2;
	add.s64 	%rd21, %rd2, %rd24;
	// begin inline asm
	cp.async.cg.shared.global [%r47], [%rd21], 16;

	// end inline asm
	add.s64 	%rd22, %rd3, %rd24;
	// begin inline asm
	cp.async.cg.shared.global [%r48], [%rd22], 16;

	// end inline asm
	// begin inline asm
	cp.async.commit_group;

	// end inline asm
$L__BB0_7:
	setp.gt.u32 	%p5, %r2, 31;
	bar.sync 	0;
	@%p5 bra 	$L__BB0_9;
	// begin inline asm
	cp.async.wait_group 0;

	// end inline asm
$L__BB0_9:
	add.s32 	%r50, %r2, -32;
	setp.gt.u32 	%p6, %r50, 127;
	bar.sync 	0;
	@%p6 bra 	$L__BB0_14;
	ld.param.f32 	%f330, [_Z31flashattn_warp_full_softmax_v12PK6__halfS1_S1_Pfiif_param_6];
	setp.ne.s32 	%p7, %r4, 0;
	ld.global.nc.u16 	%rs1, [%rd5];
	// begin inline asm
	{  cvt.f32.f16 %f21, %rs1;}

	// end inline asm
	mul.lo.s32 	%r51, %r4, 48;
	mov.u32 	%r52, _ZZ31flashattn_warp_full_softmax_v12PK6__halfS1_S1_PfiifE3shK;
	add.s32 	%r53, %r52, %r51;
	ld.shared.v4.b32 	{%r54, %r55, %r56, %r57}, [%r53];
	mov.b32 	{%rs14, %rs16}, %r57;
	mov.b32 	{%rs10, %rs12}, %r56;
	mov.b32 	{%rs6, %rs8}, %r55;
	mov.b32 	{%rs2, %rs4}, %r54;
	// begin inline asm
	{  cvt.f32.f16 %f22, %rs2;}

	// end inline asm
	fma.rn.f32 	%f69, %f21, %f22, 0f00000000;
	ld.global.nc.u16 	%rs3, [%rd5+2];
	// begin inline asm
	{  cvt.f32.f16 %f23, %rs3;}

	// end inline asm
	// begin inline asm
	{  cvt.f32.f16 %f24, %rs4;}

	// end inline asm
	fma.rn.f32 	%f70, %f23, %f24, %f69;
	ld.global.nc.u16 	%rs5, [%rd5+4];
	// begin inline asm
	{  cvt.f32.f16 %f25, %rs5;}

	// end inline asm
	// begin inline asm
	{  cvt.f32.f16 %f26, %rs6;}

	// end inline asm
	fma.rn.f32 	%f71, %f25, %f26, %f70;
	ld.global.nc.u16 	%rs7, [%rd5+6];
	// begin inline asm
	{  cvt.f32.f16 %f27, %rs7;}

	// end inline asm
	// begin inline asm
	{  cvt.f32.f16 %f28, %rs8;}

	// end inline asm
	fma.rn.f32 	%f72, %f27, %f28, %f71;
	ld.global.nc.u16 	%rs9, [%rd5+8];
	// begin inline asm
	{  cvt.f32.f16 %f29, %rs9;}

	// end inline asm
	// begin inline asm
	{  cvt.f32.f16 %f30, %rs10;}

	// end inline asm
	fma.rn.f32 	%f73, %f29, %f30, %f72;
	ld.global.nc.u16 	%rs11, [%rd5+10];
	// begin inline asm
	{  cvt.f32.f16 %f31, %rs11;}

	// end inline asm
	// begin inline asm
	{  cvt.f32.f16 %f32, %rs12;}

	// end inline asm
	fma.rn.f32 	%f74, %f31, %f32, %f73;
	ld.global.nc.u16 	%rs13, [%rd5+12];
	// begin inline asm
	{  cvt.f32.f16 %f33, %rs13;}

	// end inline asm
	// begin inline asm
	{  cvt.f32.f16 %f34, %rs14;}

	// end inline asm
	fma.rn.f32 	%f75, %f33, %f34, %f74;
	ld.global.nc.u16 	%rs15, [%rd5+14];
	// begin inline asm
	{  cvt.f32.f16 %f35, %rs15;}

	// end inline asm
	// begin inline asm
	{  cvt.f32.f16 %f36, %rs16;}

	// end inline asm
	fma.rn.f32 	%f76, %f35, %f36, %f75;
	ld.global.nc.u16 	%rs17, [%rd5+16];
	// begin inline asm
	{  cvt.f32.f16 %f37, %rs17;}

	// end inline asm
	ld.shared.v4.b32 	{%r58, %r59, %r60, %r61}, [%r53+16];
	mov.b32 	{%rs30, %rs32}, %r61;
	mov.b32 	{%rs26, %rs28}, %r60;
	mov.b32 	{%rs22, %rs24}, %r59;
	mov.b32 	{%rs18, %rs20}, %r58;
	// begin inline asm
	{  cvt.f32.f16 %f38, %rs18;}

	// end inline asm
	fma.rn.f32 	%f77, %f37, %f38, %f76;
	ld.global.nc.u16 	%rs19, [%rd5+18];
	// begin inline asm
	{  cvt.f32.f16 %f39, %rs19;}

	// end inline asm
	// begin inline asm
	{  cvt.f32.f16 %f40, %rs20;}

	// end inline asm
	fma.rn.f32 	%f78, %f39, %f40, %f77;
	ld.global.nc.u16 	%rs21, [%rd5+20];
	// begin inline asm
	{  cvt.f32.f16 %f41, %rs21;}

	// end inline asm
	// begin inline asm
	{  cvt.f32.f16 %f42, %rs22;}

	// end inline asm
	fma.rn.f32 	%f79, %f41, %f42, %f78;
	ld.global.nc.u16 	%rs23, [%rd5+22];
	// begin inline asm
	{  cvt.f32.f16 %f43, %rs23;}

	// end inline asm
	// begin inline asm
	{  cvt.f32.f16 %f44, %rs24;}

	// end inline asm
	fma.rn.f32 	%f80, %f43, %f44, %f79;
	ld.global.nc.u16 	%rs25, [%rd5+24];
	// begin inline asm
	{  cvt.f32.f16 %f45, %rs25;}

	// end inline asm
	// begin inline asm
	{  cvt.f32.f16 %f46, %rs26;}

	// end inline asm
	fma.rn.f32 	%f81, %f45, %f46, %f80;
	ld.global.nc.u16 	%rs27, [%rd5+26];
	// begin inline asm
	{  cvt.f32.f16 %f47, %rs27;}

	// end inline asm
	// begin inline asm
	{  cvt.f32.f16 %f48, %rs28;}

	// end inline asm
	fma.rn.f32 	%f82, %f47, %f48, %f81;
	ld.global.nc.u16 	%rs29, [%rd5+28];
	// begin inline asm
	{  cvt.f32.f16 %f49, %rs29;}

	// end inline asm
	// begin inline asm
	{  cvt.f32.f16 %f50, %rs30;}

	// end inline asm
	fma.rn.f32 	%f83, %f49, %f50, %f82;
	ld.global.nc.u16 	%rs31, [%rd5+30];
	// begin inline asm
	{  cvt.f32.f16 %f51, %rs31;}

	// end inline asm
	// begin inline asm
	{  cvt.f32.f16 %f52, %rs32;}

	// end inline asm
	fma.rn.f32 	%f84, %f51, %f52, %f83;
	mul.f32 	%f85, %f330, %f84;
	mov.b32 	%r62, %f85;
	shfl.sync.bfly.b32	%r63|%p8, %r62, 16, 31, -1;
	mov.b32 	%f86, %r63;
	max.f32 	%f87, %f85, %f86;
	mov.b32 	%r64, %f87;
	shfl.sync.bfly.b32	%r65|%p9, %r64, 8, 31, -1;
	mov.b32 	%f88, %r65;
	max.f32 	%f89, %f87, %f88;
	mov.b32 	%r66, %f89;
	shfl.sync.bfly.b32	%r67|%p10, %r66, 4, 31, -1;
	mov.b32 	%f90, %r67;
	max.f32 	%f91, %f89, %f90;
	mov.b32 	%r68, %f91;
	shfl.sync.bfly.b32	%r69|%p11, %r68, 2, 31, -1;
	mov.b32 	%f92, %r69;
	max.f32 	%f93, %f91, %f92;
	mov.b32 	%r70, %f93;
	shfl.sync.bfly.b32	%r71|%p12, %r70, 1, 31, -1;
	mov.b32 	%f94, %r71;
	max.f32 	%f1, %f93, %f94;
	sub.f32 	%f95, %f85, %f1;
	mul.f32 	%f96, %f95, 0f3FB8AA3B;
	ex2.approx.f32 	%f97, %f96;
	mov.b32 	%r72, %f97;
	shfl.sync.bfly.b32	%r73|%p13, %r72, 16, 31, -1;
	mov.b32 	%f98, %r73;
	add.f32 	%f99, %f97, %f98;
	mov.b32 	%r74, %f99;
	shfl.sync.bfly.b32	%r75|%p14, %r74, 8, 31, -1;
	mov.b32 	%f100, %r75;
	add.f32 	%f101, %f99, %f100;
	mov.b32 	%r76, %f101;
	shfl.sync.bfly.b32	%r77|%p15, %r76, 4, 31, -1;
	mov.b32 	%f102, %r77;
	add.f32 	%f103, %f101, %f102;
	mov.b32 	%r78, %f103;
	shfl.sync.bfly.b32	%r79|%p16, %r78, 2, 31, -1;
	mov.b32 	%f104, %r79;
	add.f32 	%f105, %f103, %f104;
	mov.b32 	%r80, %f105;
	shfl.sync.bfly.b32	%r81|%p17, %r80, 1, 31, -1;
	mov.b32 	%f106, %r81;
	add.f32 	%f2, %f105, %f106;
	mov.u32 	%r82, _ZZ31flashattn_warp_full_softmax_v12PK6__halfS1_S1_PfiifE3shV;
	add.s32 	%r83, %r82, %r51;
	ld.shared.u16 	%rs33, [%r83];
	// begin inline asm
	{  cvt.f32.f16 %f53, %rs33;}

	// end inline asm
	mul.f32 	%f107, %f97, %f53;
	mov.b32 	%r84, %f107;
	shfl.sync.bfly.b32	%r85|%p18, %r84, 16, 31, -1;
	mov.b32 	%f108, %r85;
	add.f32 	%f109, %f107, %f108;
	mov.b32 	%r86, %f109;
	shfl.sync.bfly.b32	%r87|%p19, %r86, 8, 31, -1;
	mov.b32 	%f110, %r87;
	add.f32 	%f111, %f109, %f110;
	mov.b32 	%r88, %f111;
	shfl.sync.bfly.b32	%r89|%p20, %r88, 4, 31, -1;
	mov.b32 	%f112, %r89;
	add.f32 	%f113, %f111, %f112;
	mov.b32 	%r90, %f113;
	shfl.sync.bfly.b32	%r91|%p21, %r90, 2, 31, -1;
	mov.b32 	%f114, %r91;
	add.f32 	%f115, %f113, %f114;
	mov.b32 	%r92, %f115;
	shfl.sync.bfly.b32	%r93|%p22, %r92, 1, 31, -1;
	mov.b32 	%f116, %r93;
	add.f32 	%f3, %f115, %f116;
	ld.shared.u16 	%rs34, [%r83+2];
	// begin inline asm
	{  cvt.f32.f16 %f54, %rs34;}

	// end inline asm
	mul.f32 	%f117, %f97, %f54;
	mov.b32 	%r94, %f117;
	shfl.sync.bfly.b32	%r95|%p23, %r94, 16, 31, -1;
	mov.b32 	%f118, %r95;
	add.f32 	%f119, %f117, %f118;
	mov.b32 	%r96, %f119;
	shfl.sync.bfly.b32	%r97|%p24, %r96, 8, 31, -1;
	mov.b32 	%f120, %r97;
	add.f32 	%f121, %f119, %f120;
	mov.b32 	%r98, %f121;
	shfl.sync.bfly.b32	%r99|%p25, %r98, 4, 31, -1;
	mov.b32 	%f122, %r99;
	add.f32 	%f123, %f121, %f122;
	mov.b32 	%r100, %f123;
	shfl.sync.bfly.b32	%r101|%p26, %r100, 2, 31, -1;
	mov.b32 	%f124, %r101;
	add.f32 	%f125, %f123, %f124;
	mov.b32 	%r102, %f125;
	shfl.sync.bfly.b32	%r103|%p27, %r102, 1, 31, -1;
	mov.b32 	%f126, %r103;
	add.f32 	%f4, %f125, %f126;
	ld.shared.u16 	%rs35, [%r83+4];
	// begin inline asm
	{  cvt.f32.f16 %f55, %rs35;}

	// end inline asm
	mul.f32 	%f127, %f97, %f55;
	mov.b32 	%r104, %f127;
	shfl.sync.bfly.b32	%r105|%p28, %r104, 16, 31, -1;
	mov.b32 	%f128, %r105;
	add.f32 	%f129, %f127, %f128;
	mov.b32 	%r106, %f129;
	shfl.sync.bfly.b32	%r107|%p29, %r106, 8, 31, -1;
	mov.b32 	%f130, %r107;
	add.f32 	%f131, %f129, %f130;
	mov.b32 	%r108, %f131;
	shfl.sync.bfly.b32	%r109|%p30, %r108, 4, 31, -1;
	mov.b32 	%f132, %r109;
	add.f32 	%f133, %f131, %f132;
	mov.b32 	%r110, %f133;
	shfl.sync.bfly.b32	%r111|%p31, %r110, 2, 31, -1;
	mov.b32 	%f134, %r111;
	add.f32 	%f135, %f133, %f134;
	mov.b32 	%r112, %f135;
	shfl.sync.bfly.b32	%r113|%p32, %r112, 1, 31, -1;
	mov.b32 	%f136, %r113;
	add.f32 	%f5, %f135, %f136;
	ld.shared.u16 	%rs36, [%r83+6];
	// begin inline asm
	{  cvt.f32.f16 %f56, %rs36;}

	// end inline asm
	mul.f32 	%f137, %f97, %f56;
	mov.b32 	%r114, %f137;
	shfl.sync.bfly.b32	%r115|%p33, %r114, 16, 31, -1;
	mov.b32 	%f138, %r115;
	add.f32 	%f139, %f137, %f138;
	mov.b32 	%r116, %f139;
	shfl.sync.bfly.b32	%r117|%p34, %r116, 8, 31, -1;
	mov.b32 	%f140, %r117;
	add.f32 	%f141, %f139, %f140;
	mov.b32 	%r118, %f141;
	shfl.sync.bfly.b32	%r119|%p35, %r118, 4, 31, -1;
	mov.b32 	%f142, %r119;
	add.f32 	%f143, %f141, %f142;
	mov.b32 	%r120, %f143;
	shfl.sync.bfly.b32	%r121|%p36, %r120, 2, 31, -1;
	mov.b32 	%f144, %r121;
	add.f32 	%f145, %f143, %f144;
	mov.b32 	%r122, %f145;
	shfl.sync.bfly.b32	%r123|%p37, %r122, 1, 31, -1;
	mov.b32 	%f146, %r123;
	add.f32 	%f6, %f145, %f146;
	ld.shared.u16 	%rs37, [%r83+8];
	// begin inline asm
	{  cvt.f32.f16 %f57, %rs37;}

	// end inline asm
	mul.f32 	%f147, %f97, %f57;
	mov.b32 	%r124, %f147;
	shfl.sync.bfly.b32	%r125|%p38, %r124, 16, 31, -1;
	mov.b32 	%f148, %r125;
	add.f32 	%f149, %f147, %f148;
	mov.b32 	%r126, %f149;
	shfl.sync.bfly.b32	%r127|%p39, %r126, 8, 31, -1;
	mov.b32 	%f150, %r127;
	add.f32 	%f151, %f149, %f150;
	mov.b32 	%r128, %f151;
	shfl.sync.bfly.b32	%r129|%p40, %r128, 4, 31, -1;
	mov.b32 	%f152, %r129;
	add.f32 	%f153, %f151, %f152;
	mov.b32 	%r130, %f153;
	shfl.sync.bfly.b32	%r131|%p41, %r130, 2, 31, -1;
	mov.b32 	%f154, %r131;
	add.f32 	%f155, %f153, %f154;
	mov.b32 	%r132, %f155;
	shfl.sync.bfly.b32	%r133|%p42, %r132, 1, 31, -1;
	mov.b32 	%f156, %r133;
	add.f32 	%f7, %f155, %f156;
	ld.shared.u16 	%rs38, [%r83+10];
	// begin inline asm
	{  cvt.f32.f16 %f58, %rs38;}

	// end inline asm
	mul.f32 	%f157, %f97, %f58;
	mov.b32 	%r134, %f157;
	shfl.sync.bfly.b32	%r135|%p43, %r134, 16, 31, -1;
	mov.b32 	%f158, %r135;
	add.f32 	%f159, %f157, %f158;
	mov.b32 	%r136, %f159;
	shfl.sync.bfly.b32	%r137|%p44, %r136, 8, 31, -1;
	mov.b32 	%f160, %r137;
	add.f32 	%f161, %f159, %f160;
	mov.b32 	%r138, %f161;
	shfl.sync.bfly.b32	%r139|%p45, %r138, 4, 31, -1;
	mov.b32 	%f162, %r139;
	add.f32 	%f163, %f161, %f162;
	mov.b32 	%r140, %f163;
	shfl.sync.bfly.b32	%r141|%p46, %r140, 2, 31, -1;
	mov.b32 	%f164, %r141;
	add.f32 	%f165, %f163, %f164;
	mov.b32 	%r142, %f165;
	shfl.sync.bfly.b32	%r143|%p47, %r142, 1, 31, -1;
	mov.b32 	%f166, %r143;
	add.f32 	%f8, %f165, %f166;
	ld.shared.u16 	%rs39, [%r83+12];
	// begin inline asm
	{  cvt.f32.f16 %f59, %rs39;}

	// end inline asm
	mul.f32 	%f167, %f97, %f59;
	mov.b32 	%r144, %f167;
	shfl.sync.bfly.b32	%r145|%p48, %r144, 16, 31, -1;
	mov.b32 	%f168, %r145;
	add.f32 	%f169, %f167, %f168;
	mov.b32 	%r146, %f169;
	shfl.sync.bfly.b32	%r147|%p49, %r146, 8, 31, -1;
	mov.b32 	%f170, %r147;
	add.f32 	%f171, %f169, %f170;
	mov.b32 	%r148, %f171;
	shfl.sync.bfly.b32	%r149|%p50, %r148, 4, 31, -1;
	mov.b32 	%f172, %r149;
	add.f32 	%f173, %f171, %f172;
	mov.b32 	%r150, %f173;
	shfl.sync.bfly.b32	%r151|%p51, %r150, 2, 31, -1;
	mov.b32 	%f174, %r151;
	add.f32 	%f175, %f173, %f174;
	mov.b32 	%r152, %f175;
	shfl.sync.bfly.b32	%r153|%p52, %r152, 1, 31, -1;
	mov.b32 	%f176, %r153;
	add.f32 	%f9, %f175, %f176;
	ld.shared.u16 	%rs40, [%r83+14];
	// begin inline asm
	{  cvt.f32.f16 %f60, %rs40;}

	// end inline asm
	mul.f32 	%f177, %f97, %f60;
	mov.b32 	%r154, %f177;
	shfl.sync.bfly.b32	%r155|%p53, %r154, 16, 31, -1;
	mov.b32 	%f178, %r155;
	add.f32 	%f179, %f177, %f178;
	mov.b32 	%r156, %f179;
	shfl.sync.bfly.b32	%r157|%p54, %r156, 8, 31, -1;
	mov.b32 	%f180, %r157;
	add.f32 	%f181, %f179, %f180;
	mov.b32 	%r158, %f181;
	shfl.sync.bfly.b32	%r159|%p55, %r158, 4, 31, -1;
	mov.b32 	%f182, %r159;
	add.f32 	%f183, %f181, %f182;
	mov.b32 	%r160, %f183;
	shfl.sync.bfly.b32	%r161|%p56, %r160, 2, 31, -1;
	mov.b32 	%f184, %r161;
	add.f32 	%f185, %f183, %f184;
	mov.b32 	%r162, %f185;
	shfl.sync.bfly.b32	%r163|%p57, %r162, 1, 31, -1;
	mov.b32 	%f186, %r163;
	add.f32 	%f10, %f185, %f186;
	ld.shared.u16 	%rs41, [%r83+16];
	// begin inline asm
	{  cvt.f32.f16 %f61, %rs41;}

	// end inline asm
	mul.f32 	%f187, %f97, %f61;
	mov.b32 	%r164, %f187;
	shfl.sync.bfly.b32	%r165|%p58, %r164, 16, 31, -1;
	mov.b32 	%f188, %r165;
	add.f32 	%f189, %f187, %f188;
	mov.b32 	%r166, %f189;
	shfl.sync.bfly.b32	%r167|%p59, %r166, 8, 31, -1;
	mov.b32 	%f190, %r167;
	add.f32 	%f191, %f189, %f190;
	mov.b32 	%r168, %f191;
	shfl.sync.bfly.b32	%r169|%p60, %r168, 4, 31, -1;
	mov.b32 	%f192, %r169;
	add.f32 	%f193, %f191, %f192;
	mov.b32 	%r170, %f193;
	shfl.sync.bfly.b32	%r171|%p61, %r170, 2, 31, -1;
	mov.b32 	%f194, %r171;
	add.f32 	%f195, %f193, %f194;
	mov.b32 	%r172, %f195;
	shfl.sync.bfly.b32	%r173|%p62, %r172, 1, 31, -1;
	mov.b32 	%f196, %r173;
	add.f32 	%f11, %f195, %f196;
	ld.shared.u16 	%rs42, [%r83+18];
	// begin inline asm
	{  cvt.f32.f16 %f62, %rs42;}

	// end inline asm
	mul.f32 	%f197, %f97, %f62;
	mov.b32 	%r174, %f197;
	shfl.sync.bfly.b32	%r175|%p63, %r174, 16, 31, -1;
	mov.b32 	%f198, %r175;
	add.f32 	%f199, %f197, %f198;
	mov.b32 	%r176, %f199;
	shfl.sync.bfly.b32	%r177|%p64, %r176, 8, 31, -1;
	mov.b32 	%f200, %r177;
	add.f32 	%f201, %f199, %f200;
	mov.b32 	%r178, %f201;
	shfl.sync.bfly.b32	%r179|%p65, %r178, 4, 31, -1;
	mov.b32 	%f202, %r179;
	add.f32 	%f203, %f201, %f202;
	mov.b32 	%r180, %f203;
	shfl.sync.bfly.b32	%r181|%p66, %r180, 2, 31, -1;
	mov.b32 	%f204, %r181;
	add.f32 	%f205, %f203, %f204;
	mov.b32 	%r182, %f205;
	shfl.sync.bfly.b32	%r183|%p67, %r182, 1, 31, -1;
	mov.b32 	%f206, %r183;
	add.f32 	%f12, %f205, %f206;
	ld.shared.u16 	%rs43, [%r83+20];
	// begin inline asm
	{  cvt.f32.f16 %f63, %rs43;}

	// end inline asm
	mul.f32 	%f207, %f97, %f63;
	mov.b32 	%r184, %f207;
	shfl.sync.bfly.b32	%r185|%p68, %r184, 16, 31, -1;
	mov.b32 	%f208, %r185;
	add.f32 	%f209, %f207, %f208;
	mov.b32 	%r186, %f209;
	shfl.sync.bfly.b32	%r187|%p69, %r186, 8, 31, -1;
	mov.b32 	%f210, %r187;
	add.f32 	%f211, %f209, %f210;
	mov.b32 	%r188, %f211;
	shfl.sync.bfly.b32	%r189|%p70, %r188, 4, 31, -1;
	mov.b32 	%f212, %r189;
	add.f32 	%f213, %f211, %f212;
	mov.b32 	%r190, %f213;
	shfl.sync.bfly.b32	%r191|%p71, %r190, 2, 31, -1;
	mov.b32 	%f214, %r191;
	add.f32 	%f215, %f213, %f214;
	mov.b32 	%r192, %f215;
	shfl.sync.bfly.b32	%r193|%p72, %r192, 1, 31, -1;
	mov.b32 	%f216, %r193;
	add.f32 	%f13, %f215, %f216;
	ld.shared.u16 	%rs44, [%r83+22];
	// begin inline asm
	{  cvt.f32.f16 %f64, %rs44;}

	// end inline asm
	mul.f32 	%f217, %f97, %f64;
	mov.b32 	%r194, %f217;
	shfl.sync.bfly.b32	%r195|%p73, %r194, 16, 31, -1;
	mov.b32 	%f218, %r195;
	add.f32 	%f219, %f217, %f218;
	mov.b32 	%r196, %f219;
	shfl.sync.bfly.b32	%r197|%p74, %r196, 8, 31, -1;
	mov.b32 	%f220, %r197;
	add.f32 	%f221, %f219, %f220;
	mov.b32 	%r198, %f221;
	shfl.sync.bfly.b32	%r199|%p75, %r198, 4, 31, -1;
	mov.b32 	%f222, %r199;
	add.f32 	%f223, %f221, %f222;
	mov.b32 	%r200, %f223;
	shfl.sync.bfly.b32	%r201|%p76, %r200, 2, 31, -1;
	mov.b32 	%f224, %r201;
	add.f32 	%f225, %f223, %f224;
	mov.b32 	%r202, %f225;
	shfl.sync.bfly.b32	%r203|%p77, %r202, 1, 31, -1;
	mov.b32 	%f226, %r203;
	add.f32 	%f14, %f225, %f226;
	ld.shared.u16 	%rs45, [%r83+24];
	// begin inline asm
	{  cvt.f32.f16 %f65, %rs45;}

	// end inline asm
	mul.f32 	%f227, %f97, %f65;
	mov.b32 	%r204, %f227;
	shfl.sync.bfly.b32	%r205|%p78, %r204, 16, 31, -1;
	mov.b32 	%f228, %r205;
	add.f32 	%f229, %f227, %f228;
	mov.b32 	%r206, %f229;
	shfl.sync.bfly.b32	%r207|%p79, %r206, 8, 31, -1;
	mov.b32 	%f230, %r207;
	add.f32 	%f231, %f229, %f230;
	mov.b32 	%r208, %f231;
	shfl.sync.bfly.b32	%r209|%p80, %r208, 4, 31, -1;
	mov.b32 	%f232, %r209;
	add.f32 	%f233, %f231, %f232;
	mov.b32 	%r210, %f233;
	shfl.sync.bfly.b32	%r211|%p81, %r210, 2, 31, -1;
	mov.b32 	%f234, %r211;
	add.f32 	%f235, %f233, %f234;
	mov.b32 	%r212, %f235;
	shfl.sync.bfly.b32	%r213|%p82, %r212, 1, 31, -1;
	mov.b32 	%f236, %r213;
	add.f32 	%f15, %f235, %f236;
	ld.shared.u16 	%rs46, [%r83+26];
	// begin inline asm
	{  cvt.f32.f16 %f66, %rs46;}

	// end inline asm
	mul.f32 	%f237, %f97, %f66;
	mov.b32 	%r214, %f237;
	shfl.sync.bfly.b32	%r215|%p83, %r214, 16, 31, -1;
	mov.b32 	%f238, %r215;
	add.f32 	%f239, %f237, %f238;
	mov.b32 	%r216, %f239;
	shfl.sync.bfly.b32	%r217|%p84, %r216, 8, 31, -1;
	mov.b32 	%f240, %r217;
	add.f32 	%f241, %f239, %f240;
	mov.b32 	%r218, %f241;
	shfl.sync.bfly.b32	%r219|%p85, %r218, 4, 31, -1;
	mov.b32 	%f242, %r219;
	add.f32 	%f243, %f241, %f242;
	mov.b32 	%r220, %f243;
	shfl.sync.bfly.b32	%r221|%p86, %r220, 2, 31, -1;
	mov.b32 	%f244, %r221;
	add.f32 	%f245, %f243, %f244;
	mov.b32 	%r222, %f245;
	shfl.sync.bfly.b32	%r223|%p87, %r222, 1, 31, -1;
	mov.b32 	%f246, %r223;
	add.f32 	%f16, %f245, %f246;
	ld.shared.u16 	%rs47, [%r83+28];
	// begin inline asm
	{  cvt.f32.f16 %f67, %rs47;}

	// end inline asm
	mul.f32 	%f247, %f97, %f67;
	mov.b32 	%r224, %f247;
	shfl.sync.bfly.b32	%r225|%p88, %r224, 16, 31, -1;
	mov.b32 	%f248, %r225;
	add.f32 	%f249, %f247, %f248;
	mov.b32 	%r226, %f249;
	shfl.sync.bfly.b32	%r227|%p89, %r226, 8, 31, -1;
	mov.b32 	%f250, %r227;
	add.f32 	%f251, %f249, %f250;
	mov.b32 	%r228, %f251;
	shfl.sync.bfly.b32	%r229|%p90, %r228, 4, 31, -1;
	mov.b32 	%f252, %r229;
	add.f32 	%f253, %f251, %f252;
	mov.b32 	%r230, %f253;
	shfl.sync.bfly.b32	%r231|%p91, %r230, 2, 31, -1;
	mov.b32 	%f254, %r231;
	add.f32 	%f255, %f253, %f254;
	mov.b32 	%r232, %f255;
	shfl.sync.bfly.b32	%r233|%p92, %r232, 1, 31, -1;
	mov.b32 	%f256, %r233;
	add.f32 	%f17, %f255, %f256;
	ld.shared.u16 	%rs48, [%r83+30];
	// begin inline asm
	{  cvt.f32.f16 %f68, %rs48;}

	// end inline asm
	mul.f32 	%f257, %f97, %f68;
	mov.b32 	%r234, %f257;
	shfl.sync.bfly.b32	%r235|%p93, %r234, 16, 31, -1;
	mov.b32 	%f258, %r235;
	add.f32 	%f259, %f257, %f258;
	mov.b32 	%r236, %f259;
	shfl.sync.bfly.b32	%r237|%p94, %r236, 8, 31, -1;
	mov.b32 	%f260, %r237;
	add.f32 	%f261, %f259, %f260;
	mov.b32 	%r238, %f261;
	shfl.sync.bfly.b32	%r239|%p95, %r238, 4, 31, -1;
	mov.b32 	%f262, %r239;
	add.f32 	%f263, %f261, %f262;
	mov.b32 	%r240, %f263;
	shfl.sync.bfly.b32	%r241|%p96, %r240, 2, 31, -1;
	mov.b32 	%f264, %r241;
	add.f32 	%f265, %f263, %f264;
	mov.b32 	%r242, %f265;
	shfl.sync.bfly.b32	%r243|%p97, %r242, 1, 31, -1;
	mov.b32 	%f266, %r243;
	add.f32 	%f18, %f265, %f266;
	@%p7 bra 	$L__BB0_14;
	ld.shared.f32 	%f19, [%r7+-4];
	setp.neu.f32 	%p98, %f19, 0fF149F2CA;
	@%p98 bra 	$L__BB0_13;
	st.shared.f32 	[%r7+-4], %f1;
	shl.b32 	%r250, %r3, 2;
	mov.u32 	%r251, _ZZ31flashattn_warp_full_softmax_v12PK6__halfS1_S1_PfiifE5l_run;
	add.s32 	%r252, %r251, %r250;
	st.shared.f32 	[%r252+-4], %f2;
	shl.b32 	%r253, %r3, 6;
	mov.u32 	%r254, _ZZ31flashattn_warp_full_softmax_v12PK6__halfS1_S1_PfiifE5y_run;
	add.s32 	%r255, %r254, %r253;
	st.shared.f32 	[%r255+-64], %f3;
	st.shared.f32 	[%r255+-60], %f4;
	st.shared.f32 	[%r255+-56], %f5;
	st.shared.f32 	[%r255+-52], %f6;
	st.shared.f32 	[%r255+-48], %f7;
	st.shared.f32 	[%r255+-44], %f8;
	st.shared.f32 	[%r255+-40], %f9;
	st.shared.f32 	[%r255+-36], %f10;
	st.shared.f32 	[%r255+-32], %f11;
	st.shared.f32 	[%r255+-28], %f12;
	st.shared.f32 	[%r255+-24], %f13;
	st.shared.f32 	[%r255+-20], %f14;
	st.shared.f32 	[%r255+-16], %f15;
	st.shared.f32 	[%r255+-12], %f16;
	st.shared.f32 	[%r255+-8], %f17;
	st.shared.f32 	[%r255+-4], %f18;
	bra.uni 	$L__BB0_14;
$L__BB0_13:
	shl.b32 	%r244, %r3, 2;
	mov.u32 	%r245, _ZZ31flashattn_warp_full_softmax_v12PK6__halfS1_S1_PfiifE5l_run;
	add.s32 	%r246, %r245, %r244;
	ld.shared.f32 	%f267, [%r246+-4];
	max.f32 	%f268, %f19, %f1;
	sub.f32 	%f269, %f19, %f268;
	mul.f32 	%f270, %f269, 0f3FB8AA3B;
	ex2.approx.f32 	%f271, %f270;
	sub.f32 	%f272, %f1, %f268;
	mul.f32 	%f273, %f272, 0f3FB8AA3B;
	ex2.approx.f32 	%f274, %f273;
	mul.f32 	%f275, %f2, %f274;
	fma.rn.f32 	%f276, %f267, %f271, %f275;
	shl.b32 	%r247, %r3, 6;
	mov.u32 	%r248, _ZZ31flashattn_warp_full_softmax_v12PK6__halfS1_S1_PfiifE5y_run;
	add.s32 	%r249, %r248, %r247;
	ld.shared.f32 	%f277, [%r249+-64];
	mul.f32 	%f278, %f274, %f3;
	fma.rn.f32 	%f279, %f271, %f277, %f278;
	st.shared.f32 	[%r249+-64], %f279;
	ld.shared.f32 	%f280, [%r249+-60];
	mul.f32 	%f281, %f274, %f4;
	fma.rn.f32 	%f282, %f271, %f280, %f281;
	st.shared.f32 	[%r249+-60], %f282;
	ld.shared.f32 	%f283, [%r249+-56];
	mul.f32 	%f284, %f274, %f5;
	fma.rn.f32 	%f285, %f271, %f283, %f284;
	st.shared.f32 	[%r249+-56], %f285;
	ld.shared.f32 	%f286, [%r249+-52];
	mul.f32 	%f287, %f274, %f6;
	fma.rn.f32 	%f288, %f271, %f286, %f287;
	st.shared.f32 	[%r249+-52], %f288;
	ld.shared.f32 	%f289, [%r249+-48];
	mul.f32 	%f290, %f274, %f7;
	fma.rn.f32 	%f291, %f271, %f289, %f290;
	st.shared.f32 	[%r249+-48], %f291;
	ld.shared.f32 	%f292, [%r249+-44];
	mul.f32 	%f293, %f274, %f8;
	fma.rn.f32 	%f294, %f271, %f292, %f293;
	st.shared.f32 	[%r249+-44], %f294;
	ld.shared.f32 	%f295, [%r249+-40];
	mul.f32 	%f296, %f274, %f9;
	fma.rn.f32 	%f297, %f271, %f295, %f296;
	st.shared.f32 	[%r249+-40], %f297;
	ld.shared.f32 	%f298, [%r249+-36];
	mul.f32 	%f299, %f274, %f10;
	fma.rn.f32 	%f300, %f271, %f298, %f299;
	st.shared.f32 	[%r249+-36], %f300;
	ld.shared.f32 	%f301, [%r249+-32];
	mul.f32 	%f302, %f274, %f11;
	fma.rn.f32 	%f303, %f271, %f301, %f302;
	st.shared.f32 	[%r249+-32], %f303;
	ld.shared.f32 	%f304, [%r249+-28];
	mul.f32 	%f305, %f274, %f12;
	fma.rn.f32 	%f306, %f271, %f304, %f305;
	st.shared.f32 	[%r249+-28], %f306;
	ld.shared.f32 	%f307, [%r249+-24];
	mul.f32 	%f308, %f274, %f13;
	fma.rn.f32 	%f309, %f271, %f307, %f308;
	st.shared.f32 	[%r249+-24], %f309;
	ld.shared.f32 	%f310, [%r249+-20];
	mul.f32 	%f311, %f274, %f14;
	fma.rn.f32 	%f312, %f271, %f310, %f311;
	st.shared.f32 	[%r249+-20], %f312;
	ld.shared.f32 	%f313, [%r249+-16];
	mul.f32 	%f314, %f274, %f15;
	fma.rn.f32 	%f315, %f271, %f313, %f314;
	st.shared.f32 	[%r249+-16], %f315;
	ld.shared.f32 	%f316, [%r249+-12];
	mul.f32 	%f317, %f274, %f16;
	fma.rn.f32 	%f318, %f271, %f316, %f317;
	st.shared.f32 	[%r249+-12], %f318;
	ld.shared.f32 	%f319, [%r249+-8];
	mul.f32 	%f320, %f274, %f17;
	fma.rn.f32 	%f321, %f271, %f319, %f320;
	st.shared.f32 	[%r249+-8], %f321;
	ld.shared.f32 	%f322, [%r249+-4];
	mul.f32 	%f323, %f274, %f18;
	fma.rn.f32 	%f324, %f271, %f322, %f323;
	st.shared.f32 	[%r249+-4], %f324;
	st.shared.f32 	[%r7+-4], %f268;
	st.shared.f32 	[%r246+-4], %f276;
$L__BB0_14:
	bar.sync 	0;
	add.s32 	%r270, %r270, 512;
	add.s32 	%r269, %r269, 1;
	setp.ne.s32 	%p99, %r269, 0;
	@%p99 bra 	$L__BB0_5;
$L__BB0_15:
	add.s32 	%r256, %r2, -32;
	setp.gt.u32 	%p100, %r256, 127;
	setp.gt.u32 	%p101, %r4, 15;
	or.pred  	%p102, %p100, %p101;
	@%p102 bra 	$L__BB0_17;
	shl.b32 	%r258, %r3, 4;
	shl.b32 	%r259, %r3, 2;
	mov.u32 	%r260, _ZZ31flashattn_warp_full_softmax_v12PK6__halfS1_S1_PfiifE5l_run;
	add.s32 	%r261, %r260, %r259;
	ld.shared.f32 	%f325, [%r261+-4];
	add.f32 	%f326, %f325, 0f358637BD;
	rcp.rn.f32 	%f327, %f326;
	shl.b32 	%r262, %r3, 6;
	mov.u32 	%r263, _ZZ31flashattn_warp_full_softmax_v12PK6__halfS1_S1_PfiifE5y_run;
	add.s32 	%r264, %r263, %r262;
	shl.b32 	%r265, %r4, 2;
	add.s32 	%r266, %r264, %r265;
	ld.shared.f32 	%f328, [%r266+-64];
	mul.f32 	%f329, %f327, %f328;
	add.s32 	%r267, %r258, %r4;
	add.s32 	%r268, %r267, -16;
	mul.wide.s32 	%rd25, %r268, 4;
	add.s64 	%rd26, %rd4, %rd25;
	st.global.f32 	[%rd26], %f329;
$L__BB0_17:
	ret;

}


// ===== COMPILED SASS (sm_100) =====

	.target	sm_100

	.elftype	@"ET_EXEC"


//--------------------- .note.nv.tkinfo           --------------------------
	.section	.note.nv.tkinfo,"",@"SHT_NOTE"
	.sectionflags	@"SHF_NOTE_NV_TKINFO"
	.tkinfo
        /*0018*/ 	.word	0x00000002
        /*0030*/ 	.string	""
        /*0030*/ 	.string	"ptxas"
        /*0030*/ 	.string	"Cuda compilation tools, release 13.0, V13.0.88"
        /*0030*/ 	.string	"Build cuda_13.0.r13.0/compiler.36424714_0"
        /*0030*/ 	.string	"-arch sm_100 -m 64 "



//--------------------- .note.nv.cuinfo           --------------------------
	.section	.note.nv.cuinfo,"",@"SHT_NOTE"
	.sectionflags	@"SHF_NOTE_NV_CUINFO"
        /*0018*/ 	.short	0x0002
        /*001a*/ 	.short	0x0064
        /*001c*/ 	.short	0x0082
	.zero		2


//--------------------- .nv.info                  --------------------------
	.section	.nv.info,"",@"SHT_CUDA_INFO"
	.align	4


	//----- nvinfo : EIATTR_REGCOUNT
	.align		4
        /*0000*/ 	.byte	0x04, 0x2f
        /*0002*/ 	.short	(.L_1 - .L_0)
	.align		4
.L_0:
        /*0004*/ 	.word	index@(_Z31flashattn_warp_full_softmax_v12PK6__halfS1_S1_Pfiif)
        /*0008*/ 	.word	0x0000002e


	//----- nvinfo : EIATTR_FRAME_SIZE
	.align		4
.L_1:
        /*000c*/ 	.byte	0x04, 0x11
        /*000e*/ 	.short	(.L_3 - .L_2)
	.align		4
.L_2:
        /*0010*/ 	.word	index@($__internal_0_$__cuda_sm20_rcp_rn_f32_slowpath)
        /*0014*/ 	.word	0x00000000


	//----- nvinfo : EIATTR_FRAME_SIZE
	.align		4
.L_3:
        /*0018*/ 	.byte	0x04, 0x11
        /*001a*/ 	.short	(.L_5 - .L_4)
	.align		4
.L_4:
        /*001c*/ 	.word	index@(_Z31flashattn_warp_full_softmax_v12PK6__halfS1_S1_Pfiif)
        /*0020*/ 	.word	0x00000000


	//----- nvinfo : EIATTR_MIN_STACK_SIZE
	.align		4
.L_5:
        /*0024*/ 	.byte	0x04, 0x12
        /*0026*/ 	.short	(.L_7 - .L_6)
	.align		4
.L_6:
        /*0028*/ 	.word	index@(_Z31flashattn_warp_full_softmax_v12PK6__halfS1_S1_Pfiif)
        /*002c*/ 	.word	0x00000000
.L_7:


//--------------------- .nv.compat                --------------------------
	.section	.nv.compat,"",@"SHT_CUDA_COMPAT_INFO"
	.align	4
        /*0000*/ 	.byte	0x02, 0x09, 0x00, 0x00, 0x02, 0x02, 0x01, 0x00, 0x02, 0x05, 0x05, 0x00, 0x03, 0x07, 0x01, 0x01
        /*0010*/ 	.byte	0x02, 0x03, 0x00, 0x00, 0x02, 0x06, 0x01, 0x00, 0x04, 0x0b, 0x08, 0x00, 0x01, 0x00, 0x00, 0x00
        /*0020*/ 	.byte	0x00, 0x00, 0x00, 0x00


//--------------------- .nv.info._Z31flashattn_warp_full_softmax_v12PK6__halfS1_S1_Pfiif --------------------------
	.section	.nv.info._Z31flashattn_warp_full_softmax_v12PK6__halfS1_S1_Pfiif,"",@"SHT_CUDA_INFO"
	.sectionflags	@""
	.align	4


	//----- nvinfo : EIATTR_CUDA_API_VERSION
	.align		4
        /*0000*/ 	.byte	0x04, 0x37
        /*0002*/ 	.short	(.L_9 - .L_8)
.L_8:
        /*0004*/ 	.word	0x00000082


	//----- nvinfo : EIATTR_KPARAM_INFO
	.align		4
.L_9:
        /*0008*/ 	.byte	0x04, 0x17
        /*000a*/ 	.short	(.L_11 - .L_10)
.L_10:
        /*000c*/ 	.word	0x00000000
        /*0010*/ 	.short	0x0006
        /*0012*/ 	.short	0x0028
        /*0014*/ 	.byte	0x00, 0xf0, 0x11, 0x00


	//----- nvinfo : EIATTR_KPARAM_INFO
	.align		4
.L_11:
        /*0018*/ 	.byte	0x04, 0x17
        /*001a*/ 	.short	(.L_13 - .L_12)
.L_12:
        /*001c*/ 	.word	0x00000000
        /*0020*/ 	.short	0x0005
        /*0022*/ 	.short	0x0024
        /*0024*/ 	.byte	0x00, 0xf0, 0x11, 0x00


	//----- nvinfo : EIATTR_KPARAM_INFO
	.align		4
.L_13:
        /*0028*/ 	.byte	0x04, 0x17
        /*002a*/ 	.short	(.L_15 - .L_14)
.L_14:
        /*002c*/ 	.word	0x00000000
        /*0030*/ 	.short	0x0004
        /*0032*/ 	.short	0x0020
        /*0034*/ 	.byte	0x00, 0xf0, 0x11, 0x00


	//----- nvinfo : EIATTR_KPARAM_INFO
	.align		4
.L_15:
        /*0038*/ 	.byte	0x04, 0x17
        /*003a*/ 	.short	(.L_17 - .L_16)
.L_16:
        /*003c*/ 	.word	0x00000000
        /*0040*/ 	.short	0x0003
        /*0042*/ 	.short	0x0018
        /*0044*/ 	.byte	0x00, 0xf5, 0x21, 0x00


	//----- nvinfo : EIATTR_KPARAM_INFO
	.align		4
.L_17:
        /*0048*/ 	.byte	0x04, 0x17
        /*004a*/ 	.short	(.L_19 - .L_18)
.L_18:
        /*004c*/ 	.word	0x00000000
        /*0050*/ 	.short	0x0002
        /*0052*/ 	.short	0x0010
        /*0054*/ 	.byte	0x00, 0xf5, 0x21, 0x00


	//----- nvinfo : EIATTR_KPARAM_INFO
	.align		4
.L_19:
        /*0058*/ 	.byte	0x04, 0x17
        /*005a*/ 	.short	(.L_21 - .L_20)
.L_20:
        /*005c*/ 	.word	0x00000000
        /*0060*/ 	.short	0x0001
        /*0062*/ 	.short	0x0008
        /*0064*/ 	.byte	0x00, 0xf5, 0x21, 0x00


	//----- nvinfo : EIATTR_KPARAM_INFO
	.align		4
.L_21:
        /*0068*/ 	.byte	0x04, 0x17
        /*006a*/ 	.short	(.L_23 - .L_22)
.L_22:
        /*006c*/ 	.word	0x00000000
        /*0070*/ 	.short	0x0000
        /*0072*/ 	.short	0x0000
        /*0074*/ 	.byte	0x00, 0xf5, 0x21, 0x00


	//----- nvinfo : EIATTR_SPARSE_MMA_MASK
	.align		4
.L_23:
        /*0078*/ 	.byte	0x03, 0x50
        /*007a*/ 	.short	0x0000


	//----- nvinfo : EIATTR_MAXREG_COUNT
	.align		4
        /*007c*/ 	.byte	0x03, 0x1b
        /*007e*/ 	.short	0x00ff


	//----- nvinfo : EIATTR_NUM_BARRIERS
	.align		4
        /*0080*/ 	.byte	0x02, 0x4c
        /*0082*/ 	.byte	0x01
	.zero		1


	//----- nvinfo : EIATTR_MERCURY_ISA_VERSION
	.align		4
        /*0084*/ 	.byte	0x03, 0x5f
        /*0086*/ 	.short	0x0101


	//----- nvinfo : EIATTR_COOP_GROUP_MASK_REGIDS
	.align		4
        /*0088*/ 	.byte	0x04, 0x29
        /*008a*/ 	.short	(.L_25 - .L_24)


	//   ....[0]....
.L_24:
        /*008c*/ 	.word	0xffffffff


	//   ....[1]....
        /*0090*/ 	.word	0xffffffff


	//   ....[2]....
        /*0094*/ 	.word	0xffffffff


	//   ....[3]....
        /*0098*/ 	.word	0xffffffff


	//   ....[4]....
        /*009c*/ 	.word	0xffffffff


	//   ....[5]....
        /*00a0*/ 	.word	0xffffffff


	//   ....[6]....
        /*00a4*/ 	.word	0xffffffff


	//   ....[7]....
        /*00a8*/ 	.word	0xffffffff


	//   ....[8]....
        /*00ac*/ 	.word	0xffffffff


	//   ....[9]....
        /*00b0*/ 	.word	0xffffffff


	//   ....[10]....
        /*00b4*/ 	.word	0xffffffff


	//   ....[11]....
        /*00b8*/ 	.word	0xffffffff


	//   ....[12]....
        /*00bc*/ 	.word	0xffffffff


	//   ....[13]....
        /*00c0*/ 	.word	0xffffffff


	//   ....[14]....
        /*00c4*/ 	.word	0xffffffff


	//   ....[15]....
        /*00c8*/ 	.word	0xffffffff


	//   ....[16]....
        /*00cc*/ 	.word	0xffffffff


	//   ....[17]....
        /*00d0*/ 	.word	0xffffffff


	//   ....[18]....
        /*00d4*/ 	.word	0xffffffff


	//   ....[19]....
        /*00d8*/ 	.word	0xffffffff


	//   ....[20]....
        /*00dc*/ 	.word	0xffffffff


	//   ....[21]....
        /*00e0*/ 	.word	0xffffffff


	//   ....[22]....
        /*00e4*/ 	.word	0xffffffff


	//   ....[23]....
        /*00e8*/ 	.word	0xffffffff


	//   ....[24]....
        /*00ec*/ 	.word	0xffffffff


	//   ....[25]....
        /*00f0*/ 	.word	0xffffffff


	//   ....[26]....
        /*00f4*/ 	.word	0xffffffff


	//   ....[27]....
        /*00f8*/ 	.word	0xffffffff


	//   ....[28]....
        /*00fc*/ 	.word	0xffffffff


	//   ....[29]....
        /*0100*/ 	.word	0xffffffff


	//   ....[30]....
        /*0104*/ 	.word	0xffffffff


	//   ....[31]....
        /*0108*/ 	.word	0xffffffff


	//   ....[32]....
        /*010c*/ 	.word	0xffffffff


	//   ....[33]....
        /*0110*/ 	.word	0xffffffff


	//   ....[34]....
        /*0114*/ 	.word	0xffffffff


	//   ....[35]....
        /*0118*/ 	.word	0xffffffff


	//   ....[36]....
        /*011c*/ 	.word	0xffffffff


	//   ....[37]....
        /*0120*/ 	.word	0xffffffff


	//   ....[38]....
        /*0124*/ 	.word	0xffffffff


	//   ....[39]....
        /*0128*/ 	.word	0xffffffff


	//   ....[40]....
        /*012c*/ 	.word	0xffffffff


	//   ....[41]....
        /*0130*/ 	.word	0xffffffff


	//   ....[42]....
        /*0134*/ 	.word	0xffffffff


	//   ....[43]....
        /*0138*/ 	.word	0xffffffff


	//   ....[44]....
        /*013c*/ 	.word	0xffffffff


	//   ....[45]....
        /*0140*/ 	.word	0xffffffff


	//   ....[46]....
        /*0144*/ 	.word	0xffffffff


	//   ....[47]....
        /*0148*/ 	.word	0xffffffff


	//   ....[48]....
        /*014c*/ 	.word	0xffffffff


	//   ....[49]....
        /*0150*/ 	.word	0xffffffff


	//   ....[50]....
        /*0154*/ 	.word	0xffffffff


	//   ....[51]....
        /*0158*/ 	.word	0xffffffff


	//   ....[52]....
        /*015c*/ 	.word	0xffffffff


	//   ....[53]....
        /*0160*/ 	.word	0xffffffff


	//   ....[54]....
        /*0164*/ 	.word	0xffffffff


	//   ....[55]....
        /*0168*/ 	.word	0xffffffff


	//   ....[56]....
        /*016c*/ 	.word	0xffffffff


	//   ....[57]....
        /*0170*/ 	.word	0xffffffff


	//   ....[58]....
        /*0174*/ 	.word	0xffffffff


	//   ....[59]....
        /*0178*/ 	.word	0xffffffff


	//   ....[60]....
        /*017c*/ 	.word	0xffffffff


	//   ....[61]....
        /*0180*/ 	.word	0xffffffff


	//   ....[62]....
        /*0184*/ 	.word	0xffffffff


	//   ....[63]....
        /*0188*/ 	.word	0xffffffff


	//   ....[64]....
        /*018c*/ 	.word	0xffffffff


	//   ....[65]....
        /*0190*/ 	.word	0xffffffff


	//   ....[66]....
        /*0194*/ 	.word	0xffffffff


	//   ....[67]....
        /*0198*/ 	.word	0xffffffff


	//   ....[68]....
        /*019c*/ 	.word	0xffffffff


	//   ....[69]....
        /*01a0*/ 	.word	0xffffffff


	//   ....[70]....
        /*01a4*/ 	.word	0xffffffff


	//   ....[71]....
        /*01a8*/ 	.word	0xffffffff


	//   ....[72]....
        /*01ac*/ 	.word	0xffffffff


	//   ....[73]....
        /*01b0*/ 	.word	0xffffffff


	//   ....[74]....
        /*01b4*/ 	.word	0xffffffff


	//   ....[75]....
        /*01b8*/ 	.word	0xffffffff


	//   ....[76]....
        /*01bc*/ 	.word	0xffffffff


	//   ....[77]....
        /*01c0*/ 	.word	0xffffffff


	//   ....[78]....
        /*01c4*/ 	.word	0xffffffff


	//   ....[79]....
        /*01c8*/ 	.word	0xffffffff


	//   ....[80]....
        /*01cc*/ 	.word	0xffffffff


	//   ....[81]....
        /*01d0*/ 	.word	0xffffffff


	//   ....[82]....
        /*01d4*/ 	.word	0xffffffff


	//   ....[83]....
        /*01d8*/ 	.word	0xffffffff


	//   ....[84]....
        /*01dc*/ 	.word	0xffffffff


	//   ....[85]....
        /*01e0*/ 	.word	0xffffffff


	//   ....[86]....
        /*01e4*/ 	.word	0xffffffff


	//   ....[87]....
        /*01e8*/ 	.word	0xffffffff


	//   ....[88]....
        /*01ec*/ 	.word	0xffffffff


	//   ....[89]....
        /*01f0*/ 	.word	0xffffffff


	//   ....[90]....
        /*01f4*/ 	.word	0x0500001e


	//   ....[91]....
        /*01f8*/ 	.word	0x0500001e


	//   ....[92]....
        /*01fc*/ 	.word	0x0500001e


	//   ....[93]....
        /*0200*/ 	.word	0x0500001e


	//   ....[94]....
        /*0204*/ 	.word	0x0500001e


	//   ....[95]....
        /*0208*/ 	.word	0x0500001e


	//   ....[96]....
        /*020c*/ 	.word	0x0500001e


	//   ....[97]....
        /*0210*/ 	.word	0x0500001e


	//   ....[98]....
        /*0214*/ 	.word	0x0500001e


	//   ....[99]....
        /*0218*/ 	.word	0x0500001e


	//   ....[100]....
        /*021c*/ 	.word	0x0500001e


	//   ....[101]....
        /*0220*/ 	.word	0x0500001e


	//   ....[102]....
        /*0224*/ 	.word	0x0500001e


	//   ....[103]....
        /*0228*/ 	.word	0x0500001e


	//   ....[104]....
        /*022c*/ 	.word	0x0500001e


	//   ....[105]....
        /*0230*/ 	.word	0x0500001e


	//   ....[106]....
        /*0234*/ 	.word	0x0500001e


	//   ....[107]....
        /*0238*/ 	.word	0x0500001e


	//   ....[108]....
        /*023c*/ 	.word	0x0500001e


	//   ....[109]....
        /*0240*/ 	.word	0x0500001e


	//   ....[110]....
        /*0244*/ 	.word	0x0500001e


	//   ....[111]....
        /*0248*/ 	.word	0x0500001e


	//   ....[112]....
        /*024c*/ 	.word	0x0500001e


	//   ....[113]....
        /*0250*/ 	.word	0x0500001e


	//   ....[114]....
        /*0254*/ 	.word	0x0500001e


	//   ....[115]....
        /*0258*/ 	.word	0x0500001e


	//   ....[116]....
        /*025c*/ 	.word	0x0500001e


	//   ....[117]....
        /*0260*/ 	.word	0x0500001e


	//   ....[118]....
        /*0264*/ 	.word	0x0500001e


	//   ....[119]....
        /*0268*/ 	.word	0x0500001e


	//   ....[120]....
        /*026c*/ 	.word	0x0500001e


	//   ....[121]....
        /*0270*/ 	.word	0x0500001e


	//   ....[122]....
        /*0274*/ 	.word	0x0500001e


	//   ....[123]....
        /*0278*/ 	.word	0x0500001e


	//   ....[124]....
        /*027c*/ 	.word	0x0500001e


	//   ....[125]....
        /*0280*/ 	.word	0x0500001e


	//   ....[126]....
        /*0284*/ 	.word	0x0500001e


	//   ....[127]....
        /*0288*/ 	.word	0x0500001e


	//   ....[128]....
        /*028c*/ 	.word	0x0500001e


	//   ....[129]....
        /*0290*/ 	.word	0x0500001e


	//   ....[130]....
        /*0294*/ 	.word	0x0500001e


	//   ....[131]....
        /*0298*/ 	.word	0x0500001e


	//   ....[132]....
        /*029c*/ 	.word	0x0500001e


	//   ....[133]....
        /*02a0*/ 	.word	0x0500001e


	//   ....[134]....
        /*02a4*/ 	.word	0x0500001e


	//   ....[135]....
        /*02a8*/ 	.word	0x0500001e


	//   ....[136]....
        /*02ac*/ 	.word	0x0500001e


	//   ....[137]....
        /*02b0*/ 	.word	0x0500001e


	//   ....[138]....
        /*02b4*/ 	.word	0x0500001e


	//   ....[139]....
        /*02b8*/ 	.word	0x0500001e


	//   ....[140]....
        /*02bc*/ 	.word	0x0500001e


	//   ....[141]....
        /*02c0*/ 	.word	0x0500001e


	//   ....[142]....
        /*02c4*/ 	.word	0x0500001e


	//   ....[143]....
        /*02c8*/ 	.word	0x0500001e


	//   ....[144]....
        /*02cc*/ 	.word	0x0500001e


	//   ....[145]....
        /*02d0*/ 	.word	0x0500001e


	//   ....[146]....
        /*02d4*/ 	.word	0x0500001e


	//   ....[147]....
        /*02d8*/ 	.word	0x0500001e


	//   ....[148]....
        /*02dc*/ 	.word	0x0500001e


	//   ....[149]....
        /*02e0*/ 	.word	0x0500001e


	//   ....[150]....
        /*02e4*/ 	.word	0x0500001e


	//   ....[151]....
        /*02e8*/ 	.word	0x0500001e


	//   ....[152]....
        /*02ec*/ 	.word	0x0500001e


	//   ....[153]....
        /*02f0*/ 	.word	0x0500001e


	//   ....[154]....
        /*02f4*/ 	.word	0x0500001e


	//   ....[155]....
        /*02f8*/ 	.word	0x0500001e


	//   ....[156]....
        /*02fc*/ 	.word	0x0500001e


	//   ....[157]....
        /*0300*/ 	.word	0x0500001e


	//   ....[158]....
        /*0304*/ 	.word	0x0500001e


	//   ....[159]....
        /*0308*/ 	.word	0x0500001e


	//   ....[160]....
        /*030c*/ 	.word	0x0500001e


	//   ....[161]....
        /*0310*/ 	.word	0x0500001e


	//   ....[162]....
        /*0314*/ 	.word	0x0500001e


	//   ....[163]....
        /*0318*/ 	.word	0x0500001e


	//   ....[164]....
        /*031c*/ 	.word	0x0500001e


	//   ....[165]....
        /*0320*/ 	.word	0x0500001e


	//   ....[166]....
        /*0324*/ 	.word	0x0500001e


	//   ....[167]....
        /*0328*/ 	.word	0x0500001e


	//   ....[168]....
        /*032c*/ 	.word	0x0500001e


	//   ....[169]....
        /*0330*/ 	.word	0x0500001e


	//   ....[170]....
        /*0334*/ 	.word	0x0500001e


	//   ....[171]....
        /*0338*/ 	.word	0x0500001e


	//   ....[172]....
        /*033c*/ 	.word	0x0500001e


	//   ....[173]....
        /*0340*/ 	.word	0x0500001e


	//   ....[174]....
        /*0344*/ 	.word	0x0500001e


	//   ....[175]....
        /*0348*/ 	.word	0x0500001e


	//   ....[176]....
        /*034c*/ 	.word	0x0500001e


	//   ....[177]....
        /*0350*/ 	.word	0x0500001e


	//   ....[178]....
        /*0354*/ 	.word	0x0500001e


	//   ....[179]....
        /*0358*/ 	.word	0x0500001e


	//----- nvinfo : EIATTR_COOP_GROUP_INSTR_OFFSETS
	.align		4
.L_25:
        /*035c*/ 	.byte	0x04, 0x28
        /*035e*/ 	.short	(.L_27 - .L_26)


	//   ....[0]....
.L_26:
        /*0360*/ 	.word	0x00000b90


	//   ....[1]....
        /*0364*/ 	.word	0x00000bb0


	//   ....[2]....
        /*0368*/ 	.word	0x00000bd0


	//   ....[3]....
        /*036c*/ 	.word	0x00000bf0


	//   ....[4]....
        /*0370*/ 	.word	0x00000c10


	//   ....[5]....
        /*0374*/ 	.word	0x00000ce0


	//   ....[6]....
        /*0378*/ 	.word	0x00000d60


	//   ....[7]....
        /*037c*/ 	.word	0x00000d90


	//   ....[8]....
        /*0380*/ 	.word	0x00000dc0


	//   ....[9]....
        /*0384*/ 	.word	0x00000de0


	//   ....[10]....
        /*0388*/ 	.word	0x00000df0


	//   ....[11]....
        /*038c*/ 	.word	0x00000e20


	//   ....[12]....
        /*0390*/ 	.word	0x00000e40


	//   ....[13]....
        /*0394*/ 	.word	0x00000e60


	//   ....[14]....
        /*0398*/ 	.word	0x00000e80


	//   ....[15]....
        /*039c*/ 	.word	0x00000ea0


	//   ....[16]....
        /*03a0*/ 	.word	0x00000eb0


	//   ....[17]....
        /*03a4*/ 	.word	0x00000ec0


	//   ....[18]....
        /*03a8*/ 	.word	0x00000ee0


	//   ....[19]....
        /*03ac*/ 	.word	0x00000f50


	//   ....[20]....
        /*03b0*/ 	.word	0x00000f90


	//   ....[21]....
        /*03b4*/ 	.word	0x00000fb0


	//   ....[22]....
        /*03b8*/ 	.word	0x00000fd0


	//   ....[23]....
        /*03bc*/ 	.word	0x00000fe0


	//   ....[24]....
        /*03c0*/ 	.word	0x00000ff0


	//   ....[25]....
        /*03c4*/ 	.word	0x00001010


	//   ....[26]....
        /*03c8*/ 	.word	0x00001020


	//   ....[27]....
        /*03cc*/ 	.word	0x00001070


	//   ....[28]....
        /*03d0*/ 	.word	0x00001090


	//   ....[29]....
        /*03d4*/ 	.word	0x000010b0


	//   ....[30]....
        /*03d8*/ 	.word	0x000010d0


	//   ....[31]....
        /*03dc*/ 	.word	0x000010f0


	//   ....[32]....
        /*03e0*/ 	.word	0x00001100


	//   ....[33]....
        /*03e4*/ 	.word	0x00001110


	//   ....[34]....
        /*03e8*/ 	.word	0x00001130


	//   ....[35]....
        /*03ec*/ 	.word	0x00001150


	//   ....[36]....
        /*03f0*/ 	.word	0x000011a0


	//   ....[37]....
        /*03f4*/ 	.word	0x00001220


	//   ....[38]....
        /*03f8*/ 	.word	0x00001250


	//   ....[39]....
        /*03fc*/ 	.word	0x00001270


	//   ....[40]....
        /*0400*/ 	.word	0x00001290


	//   ....[41]....
        /*0404*/ 	.word	0x000012a0


	//   ....[42]....
        /*0408*/ 	.word	0x000012d0


	//   ....[43]....
        /*040c*/ 	.word	0x00001300


	//   ....[44]....
        /*0410*/ 	.word	0x00001320


	//   ....[45]....
        /*0414*/ 	.word	0x00001340


	//   ....[46]....
        /*0418*/ 	.word	0x00001360


	//   ....[47]....
        /*041c*/ 	.word	0x00001370


	//   ....[48]....
        /*0420*/ 	.word	0x00001390


	//   ....[49]....
        /*0424*/ 	.word	0x000013a0


	//   ....[50]....
        /*0428*/ 	.word	0x000013d0


	//   ....[51]....
        /*042c*/ 	.word	0x00001460


	//   ....[52]....
        /*0430*/ 	.word	0x00001490


	//   ....[53]....
        /*0434*/ 	.word	0x000014b0


	//   ....[54]....
        /*0438*/ 	.word	0x000014e0


	//   ....[55]....
        /*043c*/ 	.word	0x00001500


	//   ....[56]....
        /*0440*/ 	.word	0x00001510


	//   ....[57]....
        /*0444*/ 	.word	0x00001520


	//   ....[58]....
        /*0448*/ 	.word	0x00001550


	//   ....[59]....
        /*044c*/ 	.word	0x00001570


	//   ....[60]....
        /*0450*/ 	.word	0x00001590


	//   ....[61]....
        /*0454*/ 	.word	0x000015b0


	//   ....[62]....
        /*0458*/ 	.word	0x000015d0


	//   ....[63]....
        /*045c*/ 	.word	0x000015f0


	//   ....[64]....
        /*0460*/ 	.word	0x00001600


	//   ....[65]....
        /*0464*/ 	.word	0x00001620


	//   ....[66]....
        /*0468*/ 	.word	0x00001640


	//   ....[67]....
        /*046c*/ 	.word	0x00001660


	//   ....[68]....
        /*0470*/ 	.word	0x00001680


	//   ....[69]....
        /*0474*/ 	.word	0x000016a0


	//   ....[70]....
        /*0478*/ 	.word	0x000016c0


	//   ....[71]....
        /*047c*/ 	.word	0x000016e0


	//   ....[72]....
        /*0480*/ 	.word	0x00001710


	//   ....[73]....
        /*0484*/ 	.word	0x00001730


	//   ....[74]....
        /*0488*/ 	.word	0x00001750


	//   ....[75]....
        /*048c*/ 	.word	0x00001760


	//   ....[76]....
        /*0490*/ 	.word	0x00001780


	//   ....[77]....
        /*0494*/ 	.word	0x00001790


	//   ....[78]....
        /*0498*/ 	.word	0x000017d0


	//   ....[79]....
        /*049c*/ 	.word	0x000017f0


	//   ....[80]....
        /*04a0*/ 	.word	0x00001810


	//   ....[81]....
        /*04a4*/ 	.word	0x00001860


	//   ....[82]....
        /*04a8*/ 	.word	0x00001890


	//   ....[83]....
        /*04ac*/ 	.word	0x000018a0


	//   ....[84]....
        /*04b0*/ 	.word	0x000018d0


	//   ....[85]....
        /*04b4*/ 	.word	0x000018f0


	//   ....[86]....
        /*04b8*/ 	.word	0x00001900


	//   ....[87]....
        /*04bc*/ 	.word	0x00001920


	//   ....[88]....
        /*04c0*/ 	.word	0x00001940


	//   ....[89]....
        /*04c4*/ 	.word	0x00001960


	//   ....[90]....
        /*04c8*/ 	.word	0x00002320


	//   ....[91]....
        /*04cc*/ 	.word	0x00002380


	//   ....[92]....
        /*04d0*/ 	.word	0x000023e0


	//   ....[93]....
        /*04d4*/ 	.word	0x00002460


	//   ....[94]....
        /*04d8*/ 	.word	0x000024d0


	//   ....[95]....
        /*04dc*/ 	.word	0x00002590


	//   ....[96]....
        /*04e0*/ 	.word	0x000025f0


	//   ....[97]....
        /*04e4*/ 	.word	0x00002670


	//   ....[98]....
        /*04e8*/ 	.word	0x00002710


	//   ....[99]....
        /*04ec*/ 	.word	0x00002780


	//   ....[100]....
        /*04f0*/ 	.word	0x000027e0


	//   ....[101]....
        /*04f4*/ 	.word	0x00002860


	//   ....[102]....
        /*04f8*/ 	.word	0x000028d0


	//   ....[103]....
        /*04fc*/ 	.word	0x00002940


	//   ....[104]....
        /*0500*/ 	.word	0x00002a00


	//   ....[105]....
        /*0504*/ 	.word	0x00002a60


	//   ....[106]....
        /*0508*/ 	.word	0x00002ae0


	//   ....[107]....
        /*050c*/ 	.word	0x00002b50


	//   ....[108]....
        /*0510*/ 	.word	0x00002bc0


	//   ....[109]....
        /*0514*/ 	.word	0x00002c30


	//   ....[110]....
        /*0518*/ 	.word	0x00002c90


	//   ....[111]....
        /*051c*/ 	.word	0x00002d00


	//   ....[112]....
        /*0520*/ 	.word	0x00002d70


	//   ....[113]....
        /*0524*/ 	.word	0x00002de0


	//   ....[114]....
        /*0528*/ 	.word	0x00002e60


	//   ....[115]....
        /*052c*/ 	.word	0x00002ec0


	//   ....[116]....
        /*0530*/ 	.word	0x00002f90


	//   ....[117]....
        /*0534*/ 	.word	0x00003000


	//   ....[118]....
        /*0538*/ 	.word	0x00003070


	//   ....[119]....
        /*053c*/ 	.word	0x000030e0


	//   ....[120]....
        /*0540*/ 	.word	0x00003140


	//   ....[121]....
        /*0544*/ 	.word	0x000031c0


	//   ....[122]....
        /*0548*/ 	.word	0x00003230


	//   ....[123]....
        /*054c*/ 	.word	0x000032a0


	//   ....[124]....
        /*0550*/ 	.word	0x00003340


	//   ....[125]....
        /*0554*/ 	.word	0x000033a0


	//   ....[126]....
        /*0558*/ 	.word	0x00003410


	//   ....[127]....
        /*055c*/ 	.word	0x00003470


	//   ....[128]....
        /*0560*/ 	.word	0x000034d0


	//   ....[129]....
        /*0564*/ 	.word	0x00003540


	//   ....[130]....
        /*0568*/ 	.word	0x000035a0


	//   ....[131]....
        /*056c*/ 	.word	0x00003610


	//   ....[132]....
        /*0570*/ 	.word	0x00003680


	//   ....[133]....
        /*0574*/ 	.word	0x000036f0


	//   ....[134]....
        /*0578*/ 	.word	0x00003760


	//   ....[135]....
        /*057c*/ 	.word	0x000037c0


	//   ....[136]....
        /*0580*/ 	.word	0x00003840


	//   ....[137]....
        /*0584*/ 	.word	0x000038d0


	//   ....[138]....
        /*0588*/ 	.word	0x00003970


	//   ....[139]....
        /*058c*/ 	.word	0x00003a20


	//   ....[140]....
        /*0590*/ 	.word	0x00003a90


	//   ....[141]....
        /*0594*/ 	.word	0x00003b10


	//   ....[142]....
        /*0598*/ 	.word	0x00003b70


	//   ....[143]....
        /*059c*/ 	.word	0x00003be0


	//   ....[144]....
        /*05a0*/ 	.word	0x00003c40


	//   ....[145]....
        /*05a4*/ 	.word	0x00003cb0


	//   ....[146]....
        /*05a8*/ 	.word	0x00003d20


	//   ....[147]....
        /*05ac*/ 	.word	0x00003d90


	//   ....[148]....
        /*05b0*/ 	.word	0x00003e10


	//   ....[149]....
        /*05b4*/ 	.word	0x00003e80


	//   ....[150]....
        /*05b8*/ 	.word	0x00003ee0


	//   ....[151]....
        /*05bc*/ 	.word	0x00003f60


	//   ....[152]....
        /*05c0*/ 	.word	0x00003fd0


	//   ....[153]....
        /*05c4*/ 	.word	0x00004040


	//   ....[154]....
        /*05c8*/ 	.word	0x000040b0


	//   ....[155]....
        /*05cc*/ 	.word	0x00004110


	//   ....[156]....
        /*05d0*/ 	.word	0x00004190


	//   ....[157]....
        /*05d4*/ 	.word	0x00004240


	//   ....[158]....
        /*05d8*/ 	.word	0x000042b0


	//   ....[159]....
        /*05dc*/ 	.word	0x00004320


	//   ....[160]....
        /*05e0*/ 	.word	0x000043c0


	//   ....[161]....
        /*05e4*/ 	.word	0x00004430


	//   ....[162]....
        /*05e8*/ 	.word	0x000044b0


	//   ....[163]....
        /*05ec*/ 	.word	0x00004530


	//   ....[164]....
        /*05f0*/ 	.word	0x000045b0


	//   ....[165]....
        /*05f4*/ 	.word	0x00004610


	//   ....[166]....
        /*05f8*/ 	.word	0x00004670


	//   ....[167]....
        /*05fc*/ 	.word	0x000046d0


	//   ....[168]....
        /*0600*/ 	.word	0x00004730


	//   ....[169]....
        /*0604*/ 	.word	0x000047b0


	//   ....[170]....
        /*0608*/ 	.word	0x00004810


	//   ....[171]....
        /*060c*/ 	.word	0x00004890


	//   ....[172]....
        /*0610*/ 	.word	0x00004900


	//   ....[173]....
        /*0614*/ 	.word	0x00004970


	//   ....[174]....
        /*0618*/ 	.word	0x000049d0


	//   ....[175]....
        /*061c*/ 	.word	0x00004a30


	//   ....[176]....
        /*0620*/ 	.word	0x00004aa0


	//   ....[177]....
        /*0624*/ 	.word	0x00004b10


	//   ....[178]....
        /*0628*/ 	.word	0x00004b70


	//   ....[179]....
        /*062c*/ 	.word	0x00004bd0


	//----- nvinfo : EIATTR_VRC_CTA_INIT_COUNT
	.align		4
.L_27:
        /*0630*/ 	.byte	0x02, 0x4a
	.zero		1
	.zero		1


	//----- nvinfo : EIATTR_EXIT_INSTR_OFFSETS
	.align		4
        /*0634*/ 	.byte	0x04, 0x1c
        /*0636*/ 	.short	(.L_29 - .L_28)


	//   ....[0]....
.L_28:
        /*0638*/ 	.word	0x00000050


	//   ....[1]....
        /*063c*/ 	.word	0x000020a0


	//   ....[2]....
        /*0640*/ 	.word	0x000022c0


	//----- nvinfo : EIATTR_CRS_STACK_SIZE
	.align		4
.L_29:
        /*0644*/ 	.byte	0x04, 0x1e
        /*0646*/ 	.short	(.L_31 - .L_30)
.L_30:
        /*0648*/ 	.word	0x00000000


	//----- nvinfo : EIATTR_CBANK_PARAM_SIZE
	.align		4
.L_31:
        /*064c*/ 	.byte	0x03, 0x19
        /*064e*/ 	.short	0x002c


	//----- nvinfo : EIATTR_PARAM_CBANK
	.align		4
        /*0650*/ 	.byte	0x04, 0x0a
        /*0652*/ 	.short	(.L_33 - .L_32)
	.align		4
.L_32:
        /*0654*/ 	.word	index@(.nv.constant0._Z31flashattn_warp_full_softmax_v12PK6__halfS1_S1_Pfiif)
        /*0658*/ 	.short	0x0380
        /*065a*/ 	.short	0x002c


	//----- nvinfo : EIATTR_SW_WAR
	.align		4
.L_33:
        /*065c*/ 	.byte	0x04, 0x36
        /*065e*/ 	.short	(.L_35 - .L_34)
.L_34:
        /*0660*/ 	.word	0x00000008
.L_35:


//--------------------- .nv.callgraph             --------------------------
	.section	.nv.callgraph,"",@"SHT_CUDA_CALLGRAPH"
	.align	4
	.sectionentsize	8
	.align		4
        /*0000*/ 	.word	0x00000000
	.align		4
        /*0004*/ 	.word	0xffffffff
	.align		4
        /*0008*/ 	.word	0x00000000
	.align		4
        /*000c*/ 	.word	0xfffffffe
	.align		4
        /*0010*/ 	.word	0x00000000
	.align		4
        /*0014*/ 	.word	0xfffffffd
	.align		4
        /*0018*/ 	.word	0x00000000
	.align		4
        /*001c*/ 	.word	0xfffffffc


//--------------------- .text._Z31flashattn_warp_full_softmax_v12PK6__halfS1_S1_Pfiif --------------------------
	.section	.text._Z31flashattn_warp_full_softmax_v12PK6__halfS1_S1_Pfiif,"ax",@progbits
	.align	128
        .global         _Z31flashattn_warp_full_softmax_v12PK6__halfS1_S1_Pfiif
        .type           _Z31flashattn_warp_full_softmax_v12PK6__halfS1_S1_Pfiif,@function
        .size           _Z31flashattn_warp_full_softmax_v12PK6__halfS1_S1_Pfiif,(.L_x_110 - _Z31flashattn_warp_full_softmax_v12PK6__halfS1_S1_Pfiif)
        .other          _Z31flashattn_warp_full_softmax_v12PK6__halfS1_S1_Pfiif,@"STO_CUDA_ENTRY STV_DEFAULT"
_Z31flashattn_warp_full_softmax_v12PK6__halfS1_S1_Pfiif:
.text._Z31flashattn_warp_full_softmax_v12PK6__halfS1_S1_Pfiif:
[----:B------:R-:W-:Y:S08]  /*0000*/  LDC R1, c[0x0][0x37c] ;  /* 0x0000df00ff017b82 */ /* 0x000ff00000000800 */
[----:B------:R-:W1:Y:S01]  /*0010*/  S2UR UR14, SR_CTAID.X ;  /* 0x00000000000e79c3 */ /* 0x000e620000002500 */
[----:B------:R-:W1:Y:S02]  /*0020*/  LDCU UR4, c[0x0][0x3a0] ;  /* 0x00007400ff0477ac */ /* 0x000e640008000800 */
[----:B-1----:R-:W-:-:S06]  /*0030*/  UISETP.GE.AND UP0, UPT, UR14, UR4, UPT ;  /* 0x000000040e00728c */ /* 0x002fcc000bf06270 */
[----:B------:R-:W-:-:S13]  /*0040*/  PLOP3.LUT P0, PT, PT, PT, UP0, 0x80, 0x8 ;  /* 0x000000000008781c */ /* 0x000fda0003f0f008 */
[----:B------:R-:W-:Y:S05]  /*0050*/  @P0 EXIT ;  /* 0x000000000000094d */ /* 0x000fea0003800000 */
[----:B------:R-:W1:Y:S01]  /*0060*/  S2R R25, SR_TID.X ;  /* 0x0000000000197919 */ /* 0x000e620000002100 */
[----:B------:R-:W2:Y:S01]  /*0070*/  LDCU UR20, c[0x0][0x3a4] ;  /* 0x00007480ff1477ac */ /* 0x000ea20008000800 */
[----:B------:R-:W-:Y:S01]  /*0080*/  BSSY.RECONVERGENT B0, `(.L_x_0) ;  /* 0x0000024000007945 */ /* 0x000fe20003800200 */
[----:B------:R-:W3:Y:S01]  /*0090*/  LDCU.64 UR16, c[0x0][0x388] ;  /* 0x00007100ff1077ac */ /* 0x000ee20008000a00 */
[----:B------:R-:W4:Y:S01]  /*00a0*/  LDCU.64 UR18, c[0x0][0x390] ;  /* 0x00007200ff1277ac */ /* 0x000f220008000a00 */
[----:B------:R-:W5:Y:S01]  /*00b0*/  LDCU.64 UR10, c[0x0][0x380] ;  /* 0x00007000ff0a77ac */ /* 0x000f620008000a00 */
[----:B------:R-:W5:Y:S01]  /*00c0*/  LDCU.64 UR12, c[0x0][0x398] ;  /* 0x00007300ff0c77ac */ /* 0x000f620008000a00 */
[----:B--2---:R-:W-:Y:S02]  /*00d0*/  USHF.R.S32.HI UR6, URZ, 0x1f, UR20 ;  /* 0x0000001fff067899 */ /* 0x004fe40008011414 */
[----:B------:R-:W-:-:S04]  /*00e0*/  UIMAD.WIDE.U32 UR4, UR14, UR20, URZ ;  /* 0x000000140e0472a5 */ /* 0x000fc8000f8e00ff */
[----:B------:R-:W-:Y:S02]  /*00f0*/  UIMAD UR6, UR14, UR6, UR5 ;  /* 0x000000060e0672a4 */ /* 0x000fe4000f8e0205 */
[----:B------:R-:W-:Y:S02]  /*0100*/  USHF.L.U32 UR8, UR4, 0x5, URZ ;  /* 0x0000000504087899 */ /* 0x000fe400080006ff */
[----:B------:R-:W-:Y:S01]  /*0110*/  USHF.L.U64.HI UR4, UR4, 0x5, UR6 ;  /* 0x0000000504047899 */ /* 0x000fe20008010206 */
[----:B-1----:R-:W-:Y:S01]  /*0120*/  ISETP.GT.U32.AND P0, PT, R25, 0x3, PT ;  /* 0x000000031900780c */ /* 0x002fe20003f04070 */
[----:B---3--:R-:W-:Y:S02]  /*0130*/  UIADD3 UR6, UP0, UPT, UR8, UR16, URZ ;  /* 0x0000001008067290 */ /* 0x008fe4000ff1e0ff */
[----:B----4-:R-:W-:Y:S02]  /*0140*/  UIADD3 UR8, UP1, UPT, UR8, UR18, URZ ;  /* 0x0000001208087290 */ /* 0x010fe4000ff3e0ff */
[----:B------:R-:W-:-:S02]  /*0150*/  UIADD3.X UR7, UPT, UPT, UR4, UR17, URZ, UP0, !UPT ;  /* 0x0000001104077290 */ /* 0x000fc400087fe4ff */
[----:B------:R-:W-:Y:S02]  /*0160*/  UIADD3.X UR9, UPT, UPT, UR4, UR19, URZ, UP1, !UPT ;  /* 0x0000001304097290 */ /* 0x000fe40008ffe4ff */
[----:B-----5:R-:W-:Y:S02]  /*0170*/  UIMAD.WIDE.U32 UR4, UR14, 0x80, UR10 ;  /* 0x000000800e0478a5 */ /* 0x020fe4000f8e000a */
[----:B------:R-:W-:Y:S02]  /*0180*/  UIMAD.WIDE.U32 UR10, UR14, 0x100, UR12 ;  /* 0x000001000e0a78a5 */ /* 0x000fe4000f8e000c */
[----:B------:R-:W-:Y:S10]  /*0190*/  @P0 BRA `(.L_x_1) ;  /* 0x0000000000480947 */ /* 0x000ff40003800000 */
[----:B------:R-:W1:Y:S01]  /*01a0*/  S2UR UR15, SR_CgaCtaId ;  /* 0x00000000000f79c3 */ /* 0x000e620000008800 */
[----:B------:R-:W-:Y:S01]  /*01b0*/  UMOV UR12, 0x400 ;  /* 0x00000400000c7882 */ /* 0x000fe20000000000 */
[----:B------:R-:W-:Y:S01]  /*01c0*/  HFMA2 R3, -RZ, RZ, -10824, -13904 ;  /* 0xf149f2caff037431 */ /* 0x000fe200000001ff */
[----:B------:R-:W-:Y:S02]  /*01d0*/  UIADD3 UR13, UPT, UPT, UR12, 0xc00, URZ ;  /* 0x00000c000c0d7890 */ /* 0x000fe4000fffe0ff */
[----:B------:R-:W-:Y:S02]  /*01e0*/  UIADD3 UR14, UPT, UPT, UR12, 0xc10, URZ ;  /* 0x00000c100c0e7890 */ /* 0x000fe4000fffe0ff */
[----:B------:R-:W-:Y:S02]  /*01f0*/  UIADD3 UR12, UPT, UPT, UR12, 0xc20, URZ ;  /* 0x00000c200c0c7890 */ /* 0x000fe4000fffe0ff */
[----:B-1----:R-:W-:Y:S02]  /*0200*/  ULEA UR13, UR15, UR13, 0x18 ;  /* 0x0000000d0f0d7291 */ /* 0x002fe4000f8ec0ff */
[----:B------:R-:W-:-:S02]  /*0210*/  ULEA UR14, UR15, UR14, 0x18 ;  /* 0x0000000e0f0e7291 */ /* 0x000fc4000f8ec0ff */
[----:B------:R-:W-:Y:S02]  /*0220*/  ULEA UR12, UR15, UR12, 0x18 ;  /* 0x0000000c0f0c7291 */ /* 0x000fe4000f8ec0ff */
[C---:B------:R-:W-:Y:S02]  /*0230*/  LEA R0, R25.reuse, UR13, 0x2 ;  /* 0x0000000d19007c11 */ /* 0x040fe4000f8e10ff */
[C---:B------:R-:W-:Y:S02]  /*0240*/  LEA R2, R25.reuse, UR14, 0x2 ;  /* 0x0000000e19027c11 */ /* 0x040fe4000f8e10ff */
[----:B------:R-:W-:Y:S01]  /*0250*/  LEA R4, R25, UR12, 0x6 ;  /* 0x0000000c19047c11 */ /* 0x000fe2000f8e30ff */
[----:B------:R1:W-:Y:S04]  /*0260*/  STS [R0], R3 ;  /* 0x0000000300007388 */ /* 0x0003e80000000800 */
[----:B------:R1:W-:Y:S04]  /*0270*/  STS [R2], RZ ;  /* 0x000000ff02007388 */ /* 0x0003e80000000800 */
[----:B------:R1:W-:Y:S04]  /*0280*/  STS.128 [R4], RZ ;  /* 0x000000ff04007388 */ /* 0x0003e80000000c00 */
[----:B------:R1:W-:Y:S04]  /*0290*/  STS.128 [R4+0x10], RZ ;  /* 0x000010ff04007388 */ /* 0x0003e80000000c00 */
[----:B------:R1:W-:Y:S04]  /*02a0*/  STS.128 [R4+0x20], RZ ;  /* 0x000020ff04007388 */ /* 0x0003e80000000c00 */
[----:B------:R1:W-:Y:S02]  /*02b0*/  STS.128 [R4+0x30], RZ ;  /* 0x000030ff04007388 */ /* 0x0003e40000000c00 */
.L_x_1:
[----:B------:R-:W-:Y:S05]  /*02c0*/  BSYNC.RECONVERGENT B0 ;  /* 0x0000000000007941 */ /* 0x000fea0003800200 */
.L_x_0:
[----:B------:R-:W-:Y:S01]  /*02d0*/  BAR.SYNC.DEFER_BLOCKING 0x0 ;  /* 0x0000000000007b1d */ /* 0x000fe20000010000 */
[----:B------:R-:W-:Y:S01]  /*02e0*/  UISETP.GE.AND UP0, UPT, UR20, 0x20, UPT ;  /* 0x000000201400788c */ /* 0x000fe2000bf06270 */
[----:B------:R-:W-:Y:S02]  /*02f0*/  SHF.R.U32.HI R24, RZ, 0x5, R25 ;  /* 0x00000005ff187819 */ /* 0x000fe40000011619 */
[----:B------:R-:W-:Y:S02]  /*0300*/  LOP3.LUT R7, R25, 0x1f, RZ, 0xc0, !PT ;  /* 0x0000001f19077812 */ /* 0x000fe400078ec0ff */
[----:B------:R-:W2:Y:S04]  /*0310*/  LDCU.64 UR14, c[0x0][0x358] ;  /* 0x00006b00ff0e77ac */ /* 0x000ea80008000a00 */
[----:B------:R-:W-:Y:S05]  /*0320*/  BRA.U !UP0, `(.L_x_2) ;  /* 0x0000001d08507547 */ /* 0x000fea000b800000 */
[----:B------:R-:W3:Y:S01]  /*0330*/  S2R R8, SR_CgaCtaId ;  /* 0x0000000000087919 */ /* 0x000ee20000008800 */
[----:B-1----:R-:W-:Y:S01]  /*0340*/  LEA R3, R24, 0xfffffff0, 0x4 ;  /* 0xfffffff018037811 */ /* 0x002fe200078e20ff */
[----:B------:R-:W-:Y:S01]  /*0350*/  USHF.R.S32.HI UR12, URZ, 0x1f, UR20 ;  /* 0x0000001fff0c7899 */ /* 0x000fe20008011414 */
[----:B------:R-:W-:Y:S01]  /*0360*/  MOV R32, UR4 ;  /* 0x0000000400207c02 */ /* 0x000fe20008000f00 */
[----:B------:R-:W1:Y:S01]  /*0370*/  LDCU UR13, c[0x0][0x3a8] ;  /* 0x00007500ff0d77ac */ /* 0x000e620008000800 */
[----:B------:R-:W-:Y:S02]  /*0380*/  MOV R33, UR5 ;  /* 0x0000000500217c02 */ /* 0x000fe40008000f00 */
[----:B------:R-:W-:Y:S01]  /*0390*/  MOV R4, 0x400 ;  /* 0x0000040000047802 */ /* 0x000fe20000000f00 */
[----:B------:R-:W-:Y:S01]  /*03a0*/  ULEA.HI UR12, UR12, UR20, URZ, 0x5 ;  /* 0x000000140c0c7291 */ /* 0x000fe2000f8f28ff */
[----:B------:R-:W-:Y:S01]  /*03b0*/  SHF.R.U32.HI R6, RZ, 0x1, R25 ;  /* 0x00000001ff067819 */ /* 0x000fe20000011619 */
[----:B------:R-:W-:Y:S01]  /*03c0*/  IMAD.WIDE R32, R3, 0x2, R32 ;  /* 0x0000000203207825 */ /* 0x000fe200078e0220 */
[----:B------:R-:W-:Y:S01]  /*03d0*/  IADD3 R3, PT, PT, R4, 0x600, RZ ;  /* 0x0000060004037810 */ /* 0x000fe20007ffe0ff */
[----:B------:R-:W-:Y:S01]  /*03e0*/  USHF.R.S32.HI UR12, URZ, 0x5, UR12 ;  /* 0x00000005ff0c7899 */ /* 0x000fe2000801140c */
[----:B------:R-:W-:-:S02]  /*03f0*/  SHF.L.U32 R2, R25, 0x4, RZ ;  /* 0x0000000419027819 */ /* 0x000fc400000006ff */
[C---:B------:R-:W-:Y:S01]  /*0400*/  SHF.L.U32 R0, R25.reuse, 0x3, RZ ;  /* 0x0000000319007819 */ /* 0x040fe200000006ff */
[----:B------:R-:W-:Y:S01]  /*0410*/  UIADD3 UR12, UPT, UPT, -UR12, URZ, URZ ;  /* 0x000000ff0c0c7290 */ /* 0x000fe2000fffe1ff */
[----:B------:R-:W-:Y:S02]  /*0420*/  IADD3 R11, PT, PT, R4, 0xc00, RZ ;  /* 0x00000c00040b7810 */ /* 0x000fe40007ffe0ff */
[----:B------:R-:W-:Y:S02]  /*0430*/  LOP3.LUT R2, R2, 0x10, RZ, 0xc0, !PT ;  /* 0x0000001002027812 */ /* 0x000fe400078ec0ff */
[----:B------:R-:W-:Y:S02]  /*0440*/  ISETP.GT.U32.AND P0, PT, R25, 0x1f, PT ;  /* 0x0000001f1900780c */ /* 0x000fe40003f04070 */
[C---:B---3--:R-:W-:Y:S02]  /*0450*/  LEA R5, R8.reuse, R4, 0x18 ;  /* 0x0000000408057211 */ /* 0x048fe400078ec0ff */
[----:B------:R-:W-:-:S02]  /*0460*/  LEA R9, R8, R3, 0x18 ;  /* 0x0000000308097211 */ /* 0x000fc400078ec0ff */
[----:B------:R-:W-:Y:S01]  /*0470*/  LOP3.LUT R3, R0, 0x8, RZ, 0xc0, !PT ;  /* 0x0000000800037812 */ /* 0x000fe200078ec0ff */
[----:B------:R-:W-:Y:S01]  /*0480*/  IMAD R5, R6, 0x30, R5 ;  /* 0x0000003006057824 */ /* 0x000fe200078e0205 */
[----:B------:R-:W-:Y:S01]  /*0490*/  LEA R11, R8, R11, 0x18 ;  /* 0x0000000b080b7211 */ /* 0x000fe200078ec0ff */
[C---:B------:R-:W-:Y:S01]  /*04a0*/  IMAD R9, R6.reuse, 0x30, R9 ;  /* 0x0000003006097824 */ /* 0x040fe200078e0209 */
[----:B------:R-:W-:Y:S02]  /*04b0*/  LEA R6, R6, R3, 0x4 ;  /* 0x0000000306067211 */ /* 0x000fe400078e20ff */
[----:B------:R-:W-:Y:S02]  /*04c0*/  IADD3 R5, PT, PT, R5, R2, RZ ;  /* 0x0000000205057210 */ /* 0x000fe40007ffe0ff */
[----:B------:R-:W-:Y:S02]  /*04d0*/  IADD3 R4, PT, PT, R2, R9, RZ ;  /* 0x0000000902047210 */ /* 0x000fe40007ffe0ff */
[----:B-1----:R-:W-:-:S07]  /*04e0*/  LEA R2, R24, R11, 0x2 ;  /* 0x0000000b18027211 */ /* 0x002fce00078e10ff */
.L_x_10:
[----:B------:R-:W-:Y:S01]  /*04f0*/  UIADD3 UR12, UPT, UPT, UR12, 0x1, URZ ;  /* 0x000000010c0c7890 */ /* 0x000fe2000fffe0ff */
[----:B------:R-:W-:Y:S03]  /*0500*/  BSSY.RECONVERGENT B0, `(.L_x_3) ;  /* 0x0000014000007945 */ /* 0x000fe60003800200 */
[----:B------:R-:W-:Y:S01]  /*0510*/  UISETP.NE.AND UP0, UPT, UR12, URZ, UPT ;  /* 0x000000ff0c00728c */ /* 0x000fe2000bf05270 */
[----:B-123--:R-:W-:Y:S10]  /*0520*/  @P0 BRA `(.L_x_4) ;  /* 0x0000000000440947 */ /* 0x00eff40003800000 */
[----:B------:R-:W-:Y:S01]  /*0530*/  HFMA2 R11, -RZ, RZ, 0, 1.1920928955078125e-07 ;  /* 0x00000002ff0b7431 */ /* 0x000fe200000001ff */
[----:B------:R-:W-:Y:S01]  /*0540*/  MOV R9, 0x2 ;  /* 0x0000000200097802 */ /* 0x000fe20000000f00 */
[----:B------:R-:W-:Y:S01]  /*0550*/  HFMA2 R15, -RZ, RZ, 0, 1.1920928955078125e-07 ;  /* 0x00000002ff0f7431 */ /* 0x000fe200000001ff */
[C---:B------:R-:W-:Y:S02]  /*0560*/  IADD3 R14, PT, PT, R6.reuse, 0x100, RZ ;  /* 0x00000100060e7810 */ /* 0x040fe40007ffe0ff */
[----:B------:R-:W-:Y:S01]  /*0570*/  MOV R13, 0x2 ;  /* 0x00000002000d7802 */ /* 0x000fe20000000f00 */
[----:B------:R-:W-:-:S04]  /*0580*/  IMAD.WIDE.U32 R8, R6, R9, UR6 ;  /* 0x0000000606087e25 */ /* 0x000fc8000f8e0009 */
[----:B------:R-:W-:Y:S01]  /*0590*/  IMAD.WIDE.U32 R10, R6, R11, UR8 ;  /* 0x00000008060a7e25 */ /* 0x000fe2000f8e000b */
[----:B------:R-:W-:Y:S01]  /*05a0*/  @!PT LDS RZ, [RZ] ;  /* 0x00000000fffff984 */ /* 0x000fe20000000800 */
[----:B------:R-:W-:Y:S01]  /*05b0*/  @!PT LDS RZ, [RZ] ;  /* 0x00000000fffff984 */ /* 0x000fe20000000800 */
[----:B------:R-:W-:Y:S01]  /*05c0*/  @!PT LDS RZ, [RZ] ;  /* 0x00000000fffff984 */ /* 0x000fe20000000800 */
[----:B--2---:R1:W-:Y:S03]  /*05d0*/  LDGSTS.E.BYPASS.128 [R5], desc[UR14][R8.64] ;  /* 0x0000000008057fae */ /* 0x0043e6000b98180e */
[C---:B------:R-:W-:Y:S01]  /*05e0*/  IMAD.WIDE.U32 R12, R14.reuse, R13, UR6 ;  /* 0x000000060e0c7e25 */ /* 0x040fe2000f8e000d */
[----:B------:R1:W-:Y:S03]  /*05f0*/  LDGSTS.E.BYPASS.128 [R4], desc[UR14][R10.64] ;  /* 0x000000000a047fae */ /* 0x0003e6000b98180e */
[----:B------:R-:W-:Y:S01]  /*0600*/  IMAD.WIDE.U32 R14, R14, R15, UR8 ;  /* 0x000000080e0e7e25 */ /* 0x000fe2000f8e000f */
[----:B------:R1:W-:Y:S04]  /*0610*/  LDGSTS.E.BYPASS.128 [R5+0x300], desc[UR14][R12.64] ;  /* 0x003000000c057fae */ /* 0x0003e8000b98180e */
[----:B------:R1:W-:Y:S04]  /*0620*/  LDGSTS.E.BYPASS.128 [R4+0x300], desc[UR14][R14.64] ;  /* 0x003000000e047fae */ /* 0x0003e8000b98180e */
[----:B------:R-:W0:Y:S02]  /*0630*/  LDGDEPBAR ;  /* 0x00000000000079af */ /* 0x000e240000000000 */
.L_x_4:
[----:B--2---:R-:W-:Y:S05]  /*0640*/  BSYNC.RECONVERGENT B0 ;  /* 0x0000000000007941 */ /* 0x004fea0003800200 */
.L_x_3:
[----:B------:R-:W-:Y:S01]  /*0650*/  BAR.SYNC.DEFER_BLOCKING 0x0 ;  /* 0x0000000000007b1d */ /* 0x000fe20000010000 */
[----:B------:R-:W-:-:S05]  /*0660*/  ISETP.GT.U32.AND P0, PT, R25, 0x1f, PT ;  /* 0x0000001f1900780c */ /* 0x000fca0003f04070 */
[----:B------:R-:W-:Y:S08]  /*0670*/  BSSY.RECONVERGENT B0, `(.L_x_5) ;  /* 0x0000003000007945 */ /* 0x000ff00003800200 */
[----:B------:R-:W-:Y:S05]  /*0680*/  @P0 BRA `(.L_x_6) ;  /* 0x0000000000040947 */ /* 0x000fea0003800000 */
[----:B------:R-:W-:-:S04]  /*0690*/  DEPBAR.LE SB0, 0x0 ;  /* 0x000080000000791a */ /* 0x000fc80000000000 */
.L_x_6:
[----:B------:R-:W-:Y:S05]  /*06a0*/  BSYNC.RECONVERGENT B0 ;  /* 0x0000000000007941 */ /* 0x000fea0003800200 */
.L_x_5:
[----:B------:R-:W-:Y:S01]  /*06b0*/  IADD3 R0, PT, PT, R25, -0x20, RZ ;  /* 0xffffffe019007810 */ /* 0x000fe20007ffe0ff */
[----:B------:R-:W-:Y:S03]  /*06c0*/  BAR.SYNC.DEFER_BLOCKING 0x0 ;  /* 0x0000000000007b1d */ /* 0x000fe60000010000 */
[----:B------:R-:W-:-:S13]  /*06d0*/  ISETP.GT.U32.AND P1, PT, R0, 0x7f, PT ;  /* 0x0000007f0000780c */ /* 0x000fda0003f24070 */
[----:B------:R-:W-:Y:S05]  /*06e0*/  @P1 BRA `(.L_x_7) ;  /* 0x0000001800501947 */ /* 0x000fea0003800000 */
[----:B-1----:R-:W2:Y:S04]  /*06f0*/  LDG.E.U16.CONSTANT R12, desc[UR14][R32.64] ;  /* 0x0000000e200c7981 */ /* 0x002ea8000c1e9500 */
[----:B------:R-:W3:Y:S04]  /*0700*/  LDG.E.U16.CONSTANT R14, desc[UR14][R32.64+0x2] ;  /* 0x0000020e200e7981 */ /* 0x000ee8000c1e9500 */
[----:B------:R-:W4:Y:S04]  /*0710*/  LDG.E.U16.CONSTANT R26, desc[UR14][R32.64+0x4] ;  /* 0x0000040e201a7981 */ /* 0x000f28000c1e9500 */
[----:B------:R-:W5:Y:S04]  /*0720*/  LDG.E.U16.CONSTANT R19, desc[UR14][R32.64+0x6] ;  /* 0x0000060e20137981 */ /* 0x000f68000c1e9500 */
        /* <DEDUP_REMOVED lines=11> */
[----:B------:R-:W5:Y:S01]  /*07e0*/  LDG.E.U16.CONSTANT R16, desc[UR14][R32.64+0x1e] ;  /* 0x00001e0e20107981 */ /* 0x000f62000c1e9500 */
[----:B------:R-:W-:Y:S01]  /*07f0*/  MOV R0, 0x400 ;  /* 0x0000040000007802 */ /* 0x000fe20000000f00 */
[----:B------:R-:W-:Y:S01]  /*0800*/  UMOV UR16, 0xffffffff ;  /* 0xffffffff00107882 */ /* 0x000fe20000000000 */
[----:B------:R-:W-:Y:S01]  /*0810*/  ISETP.NE.AND P1, PT, R7, RZ, PT ;  /* 0x000000ff0700720c */ /* 0x000fe20003f25270 */
[----:B------:R-:W1:Y:S02]  /*0820*/  S2R R3, SR_CgaCtaId ;  /* 0x0000000000037919 */ /* 0x000e640000008800 */
[----:B-1----:R-:W-:-:S05]  /*0830*/  LEA R34, R3, R0, 0x18 ;  /* 0x0000000003227211 */ /* 0x002fca00078ec0ff */
[----:B------:R-:W-:-:S05]  /*0840*/  IMAD R34, R7, 0x30, R34 ;  /* 0x0000003007227824 */ /* 0x000fca00078e0222 */
[----:B------:R-:W1:Y:S02]  /*0850*/  LDS.128 R8, [R34] ;  /* 0x0000000022087984 */ /* 0x000e640000000c00 */
[--C-:B-1----:R-:W-:Y:S02]  /*0860*/  HADD2.F32 R13, -RZ, R8.reuse.H0_H0 ;  /* 0x20000008ff0d7230 */ /* 0x102fe40000004100 */
[----:B------:R-:W-:Y:S02]  /*0870*/  HADD2.F32 R8, -RZ, R8.H1_H1 ;  /* 0x30000008ff087230 */ /* 0x000fe40000004100 */
[----:B--2---:R-:W-:-:S05]  /*0880*/  HADD2.F32 R12, -RZ, R12.H0_H0 ;  /* 0x2000000cff0c7230 */ /* 0x004fca0000004100 */
[----:B------:R-:W-:Y:S01]  /*0890*/  FFMA R12, R12, R13, RZ ;  /* 0x0000000d0c0c7223 */ /* 0x000fe200000000ff */
[----:B---3--:R-:W-:Y:S02]  /*08a0*/  HADD2.F32 R13, -RZ, R14.H0_H0 ;  /* 0x2000000eff0d7230 */ /* 0x008fe40000004100 */
[----:B----4-:R-:W-:Y:S02]  /*08b0*/  HADD2.F32 R35, -RZ, R26.H0_H0 ;  /* 0x2000001aff237230 */ /* 0x010fe40000004100 */
[----:B------:R-:W-:Y:S02]  /*08c0*/  HADD2.F32 R26, -RZ, R9.H0_H0 ;  /* 0x20000009ff1a7230 */ /* 0x000fe40000004100 */
[----:B------:R-:W-:Y:S01]  /*08d0*/  FFMA R8, R13, R8, R12 ;  /* 0x000000080d087223 */ /* 0x000fe2000000000c */
[----:B-----5:R-:W-:Y:S01]  /*08e0*/  HADD2.F32 R19, -RZ, R19.H0_H0 ;  /* 0x20000013ff137230 */ /* 0x020fe20000004100 */
[----:B------:R-:W1:Y:S01]  /*08f0*/  LDS.128 R12, [R34+0x10] ;  /* 0x00001000220c7984 */ /* 0x000e620000000c00 */
[----:B------:R-:W-:-:S02]  /*0900*/  HADD2.F32 R9, -RZ, R9.H1_H1 ;  /* 0x30000009ff097230 */ /* 0x000fc40000004100 */
[----:B------:R-:W-:Y:S01]  /*0910*/  FFMA R8, R35, R26, R8 ;  /* 0x0000001a23087223 */ /* 0x000fe20000000008 */
[----:B------:R-:W-:-:S03]  /*0920*/  HADD2.F32 R29, -RZ, R29.H0_H0 ;  /* 0x2000001dff1d7230 */ /* 0x000fc60000004100 */
[----:B------:R-:W-:Y:S01]  /*0930*/  FFMA R8, R19, R9, R8 ;  /* 0x0000000913087223 */ /* 0x000fe20000000008 */
[--C-:B------:R-:W-:Y:S02]  /*0940*/  HADD2.F32 R9, -RZ, R10.reuse.H0_H0 ;  /* 0x2000000aff097230 */ /* 0x100fe40000004100 */
[----:B------:R-:W-:Y:S02]  /*0950*/  HADD2.F32 R31, -RZ, R31.H0_H0 ;  /* 0x2000001fff1f7230 */ /* 0x000fe40000004100 */
[----:B------:R-:W-:Y:S02]  /*0960*/  HADD2.F32 R10, -RZ, R10.H1_H1 ;  /* 0x3000000aff0a7230 */ /* 0x000fe40000004100 */
[----:B------:R-:W-:Y:S01]  /*0970*/  FFMA R8, R29, R9, R8 ;  /* 0x000000091d087223 */ /* 0x000fe20000000008 */
[----:B------:R-:W-:Y:S02]  /*0980*/  HADD2.F32 R9, -RZ, R30.H0_H0 ;  /* 0x2000001eff097230 */ /* 0x000fe40000004100 */
[----:B------:R-:W-:-:S02]  /*0990*/  HADD2.F32 R19, -RZ, R11.H0_H0 ;  /* 0x2000000bff137230 */ /* 0x000fc40000004100 */
[----:B------:R-:W-:Y:S01]  /*09a0*/  FFMA R8, R31, R10, R8 ;  /* 0x0000000a1f087223 */ /* 0x000fe20000000008 */
[----:B------:R-:W-:Y:S02]  /*09b0*/  HADD2.F32 R11, -RZ, R11.H1_H1 ;  /* 0x3000000bff0b7230 */ /* 0x000fe40000004100 */
[----:B------:R-:W-:Y:S02]  /*09c0*/  HADD2.F32 R27, -RZ, R27.H0_H0 ;  /* 0x2000001bff1b7230 */ /* 0x000fe40000004100 */
[----:B------:R-:W-:Y:S01]  /*09d0*/  FFMA R8, R9, R19, R8 ;  /* 0x0000001309087223 */ /* 0x000fe20000000008 */
[----:B------:R-:W-:-:S03]  /*09e0*/  HADD2.F32 R9, -RZ, R28.H0_H0 ;  /* 0x2000001cff097230 */ /* 0x000fc60000004100 */
[----:B------:R-:W-:Y:S01]  /*09f0*/  FFMA R8, R27, R11, R8 ;  /* 0x0000000b1b087223 */ /* 0x000fe20000000008 */
[----:B------:R-:W-:Y:S02]  /*0a00*/  HADD2.F32 R11, -RZ, R22.H0_H0 ;  /* 0x20000016ff0b7230 */ /* 0x000fe40000004100 */
[----:B------:R-:W-:Y:S02]  /*0a10*/  HADD2.F32 R23, -RZ, R23.H0_H0 ;  /* 0x20000017ff177230 */ /* 0x000fe40000004100 */
[----:B------:R-:W-:Y:S02]  /*0a20*/  HADD2.F32 R21, -RZ, R21.H0_H0 ;  /* 0x20000015ff157230 */ /* 0x000fe40000004100 */
[----:B------:R-:W-:Y:S02]  /*0a30*/  HADD2.F32 R17, -RZ, R17.H0_H0 ;  /* 0x20000011ff117230 */ /* 0x000fe40000004100 */
[--C-:B-1----:R-:W-:Y:S02]  /*0a40*/  HADD2.F32 R10, -RZ, R12.reuse.H0_H0 ;  /* 0x2000000cff0a7230 */ /* 0x102fe40000004100 */
[----:B------:R-:W-:-:S03]  /*0a50*/  HADD2.F32 R12, -RZ, R12.H1_H1 ;  /* 0x3000000cff0c7230 */ /* 0x000fc60000004100 */
[----:B------:R-:W-:Y:S01]  /*0a60*/  FFMA R8, R9, R10, R8 ;  /* 0x0000000a09087223 */ /* 0x000fe20000000008 */
[--C-:B------:R-:W-:Y:S02]  /*0a70*/  HADD2.F32 R9, -RZ, R13.reuse.H0_H0 ;  /* 0x2000000dff097230 */ /* 0x100fe40000004100 */
[----:B------:R-:W-:Y:S02]  /*0a80*/  HADD2.F32 R13, -RZ, R13.H1_H1 ;  /* 0x3000000dff0d7230 */ /* 0x000fe40000004100 */
[----:B------:R-:W-:Y:S01]  /*0a90*/  FFMA R8, R11, R12, R8 ;  /* 0x0000000c0b087223 */ /* 0x000fe20000000008 */
[----:B------:R-:W-:Y:S02]  /*0aa0*/  HADD2.F32 R11, -RZ, R20.H0_H0 ;  /* 0x20000014ff0b7230 */ /* 0x000fe40000004100 */
[----:B------:R-:W-:Y:S02]  /*0ab0*/  HADD2.F32 R10, -RZ, R15.H0_H0 ;  /* 0x2000000fff0a7230 */ /* 0x000fe40000004100 */
[----:B------:R-:W-:Y:S01]  /*0ac0*/  FFMA R8, R23, R9, R8 ;  /* 0x0000000917087223 */ /* 0x000fe20000000008 */
[----:B------:R-:W-:-:S02]  /*0ad0*/  HADD2.F32 R9, -RZ, R14.H0_H0 ;  /* 0x2000000eff097230 */ /* 0x000fc40000004100 */
[----:B------:R-:W-:Y:S02]  /*0ae0*/  HADD2.F32 R14, -RZ, R14.H1_H1 ;  /* 0x3000000eff0e7230 */ /* 0x000fe40000004100 */
[----:B------:R-:W-:Y:S01]  /*0af0*/  FFMA R8, R11, R13, R8 ;  /* 0x0000000d0b087223 */ /* 0x000fe20000000008 */
[----:B------:R-:W-:Y:S02]  /*0b00*/  HADD2.F32 R15, -RZ, R15.H1_H1 ;  /* 0x3000000fff0f7230 */ /* 0x000fe40000004100 */
[----:B------:R-:W-:Y:S02]  /*0b10*/  HADD2.F32 R11, -RZ, R16.H0_H0 ;  /* 0x20000010ff0b7230 */ /* 0x000fe40000004100 */
[----:B------:R-:W-:Y:S01]  /*0b20*/  FFMA R8, R21, R9, R8 ;  /* 0x0000000915087223 */ /* 0x000fe20000000008 */
[----:B------:R-:W-:-:S03]  /*0b30*/  HADD2.F32 R9, -RZ, R18.H0_H0 ;  /* 0x20000012ff097230 */ /* 0x000fc60000004100 */
[----:B------:R-:W-:-:S04]  /*0b40*/  FFMA R8, R17, R14, R8 ;  /* 0x0000000e11087223 */ /* 0x000fc80000000008 */
[----:B------:R-:W-:-:S04]  /*0b50*/  FFMA R8, R9, R10, R8 ;  /* 0x0000000a09087223 */ /* 0x000fc80000000008 */
[----:B------:R-:W-:-:S04]  /*0b60*/  FFMA R8, R11, R15, R8 ;  /* 0x0000000f0b087223 */ /* 0x000fc80000000008 */
[----:B------:R-:W-:Y:S01]  /*0b70*/  FMUL R8, R8, UR13 ;  /* 0x0000000d08087c20 */ /* 0x000fe20008400000 */
[----:B------:R-:W-:Y:S06]  /*0b80*/  BRA.DIV UR16, `(.L_x_8) ;  /* 0x0000001610d07947 */ /* 0x000fec000b800000 */
[----:B------:R-:W1:Y:S02]  /*0b90*/  SHFL.BFLY PT, R31, R8, 0x10, 0x1f ;  /* 0x0e001f00081f7f89 */ /* 0x000e6400000e0000 */
[----:B-1----:R-:W-:-:S05]  /*0ba0*/  FMNMX R9, R8, R31, !PT ;  /* 0x0000001f08097209 */ /* 0x002fca0007800000 */
        /* <DEDUP_REMOVED lines=8> */
[----:B------:R-:W-:Y:S01]  /*0c30*/  FADD R13, R8, -R27 ;  /* 0x8000001b080d7221 */ /* 0x000fe20000000000 */
[----:B------:R-:W-:-:S03]  /*0c40*/  IADD3 R8, PT, PT, R0, 0x600, RZ ;  /* 0x0000060000087810 */ /* 0x000fc60007ffe0ff */
[----:B------:R-:W-:Y:S01]  /*0c50*/  FMUL R14, R13, 1.4426950216293334961 ;  /* 0x3fb8aa3b0d0e7820 */ /* 0x000fe20000400000 */
[----:B------:R-:W-:-:S04]  /*0c60*/  LEA R8, R3, R8, 0x18 ;  /* 0x0000000803087211 */ /* 0x000fc800078ec0ff */
[----:B------:R-:W-:Y:S01]  /*0c70*/  FSETP.GEU.AND P2, PT, R14, -126, PT ;  /* 0xc2fc00000e00780b */ /* 0x000fe20003f4e000 */
[----:B------:R-:W-:-:S05]  /*0c80*/  IMAD R20, R7, 0x30, R8 ;  /* 0x0000003007147824 */ /* 0x000fca00078e0208 */
[----:B------:R-:W1:Y:S04]  /*0c90*/  LDS.64 R8, [R20] ;  /* 0x0000000014087984 */ /* 0x000e680000000a00 */
[----:B------:R-:W2:Y:S03]  /*0ca0*/  LDS.64 R12, [R20+0x8] ;  /* 0x00000800140c7984 */ /* 0x000ea60000000a00 */
[----:B------:R-:W-:-:S04]  /*0cb0*/  @!P2 FMUL R14, R14, 0.5 ;  /* 0x3f0000000e0ea820 */ /* 0x000fc80000400000 */
[----:B------:R-:W3:Y:S02]  /*0cc0*/  MUFU.EX2 R22, R14 ;  /* 0x0000000e00167308 */ /* 0x000ee40000000800 */
[----:B---3--:R-:W-:-:S05]  /*0cd0*/  @!P2 FMUL R22, R22, R22 ;  /* 0x000000161616a220 */ /* 0x008fca0000400000 */
[----:B------:R-:W3:Y:S01]  /*0ce0*/  SHFL.BFLY PT, R31, R22, 0x10, 0x1f ;  /* 0x0e001f00161f7f89 */ /* 0x000ee200000e0000 */
[--C-:B-1----:R-:W-:Y:S02]  /*0cf0*/  HADD2.F32 R17, -RZ, R9.reuse.H0_H0 ;  /* 0x20000009ff117230 */ /* 0x102fe40000004100 */
[--C-:B------:R-:W-:Y:S02]  /*0d00*/  HADD2.F32 R11, -RZ, R8.reuse.H0_H0 ;  /* 0x20000008ff0b7230 */ /* 0x100fe40000004100 */
[----:B------:R-:W-:Y:S02]  /*0d10*/  HADD2.F32 R15, -RZ, R8.H1_H1 ;  /* 0x30000008ff0f7230 */ /* 0x000fe40000004100 */
[C---:B------:R-:W-:Y:S01]  /*0d20*/  FMUL R18, R22.reuse, R17 ;  /* 0x0000001116127220 */ /* 0x040fe20000400000 */
[----:B------:R-:W-:Y:S02]  /*0d30*/  HADD2.F32 R9, -RZ, R9.H1_H1 ;  /* 0x30000009ff097230 */ /* 0x000fe40000004100 */
[C---:B------:R-:W-:Y:S01]  /*0d40*/  FMUL R34, R22.reuse, R11 ;  /* 0x0000000b16227220 */ /* 0x040fe20000400000 */
[C---:B------:R-:W-:Y:S01]  /*0d50*/  FMUL R10, R22.reuse, R15 ;  /* 0x0000000f160a7220 */ /* 0x040fe20000400000 */
[----:B------:R-:W1:Y:S01]  /*0d60*/  SHFL.BFLY PT, R11, R18, 0x10, 0x1f ;  /* 0x0e001f00120b7f89 */ /* 0x000e6200000e0000 */
[----:B------:R-:W-:Y:S01]  /*0d70*/  FMUL R16, R22, R9 ;  /* 0x0000000916107220 */ /* 0x000fe20000400000 */
[----:B--2---:R-:W-:-:S02]  /*0d80*/  HADD2.F32 R15, -RZ, R12.H1_H1 ;  /* 0x3000000cff0f7230 */ /* 0x004fc40000004100 */
[----:B------:R-:W2:Y:S01]  /*0d90*/  SHFL.BFLY PT, R17, R10, 0x10, 0x1f ;  /* 0x0e001f000a117f89 */ /* 0x000ea200000e0000 */
[----:B------:R-:W-:Y:S02]  /*0da0*/  HADD2.F32 R9, -RZ, R12.H0_H0 ;  /* 0x2000000cff097230 */ /* 0x000fe40000004100 */
[C---:B---3--:R-:W-:Y:S01]  /*0db0*/  FADD R8, R22.reuse, R31 ;  /* 0x0000001f16087221 */ /* 0x048fe20000000000 */
[----:B------:R-:W3:Y:S02]  /*0dc0*/  SHFL.BFLY PT, R19, R34, 0x10, 0x1f ;  /* 0x0e001f0022137f89 */ /* 0x000ee400000e0000 */
[----:B------:R-:W-:Y:S02]  /*0dd0*/  FMUL R9, R22, R9 ;  /* 0x0000000916097220 */ /* 0x000fe40000400000 */
[----:B------:R-:W4:Y:S04]  /*0de0*/  SHFL.BFLY PT, R21, R8, 0x8, 0x1f ;  /* 0x0d001f0008157f89 */ /* 0x000f2800000e0000 */
[----:B------:R-:W5:Y:S01]  /*0df0*/  SHFL.BFLY PT, R31, R16, 0x10, 0x1f ;  /* 0x0e001f00101f7f89 */ /* 0x000f6200000e0000 */
[----:B-1----:R-:W-:Y:S01]  /*0e00*/  FADD R14, R18, R11 ;  /* 0x0000000b120e7221 */ /* 0x002fe20000000000 */
[----:B--2---:R-:W-:-:S04]  /*0e10*/  FADD R17, R10, R17 ;  /* 0x000000110a117221 */ /* 0x004fc80000000000 */
[----:B------:R-:W1:Y:S01]  /*0e20*/  SHFL.BFLY PT, R35, R14, 0x8, 0x1f ;  /* 0x0d001f000e237f89 */ /* 0x000e6200000e0000 */
[----:B---3--:R-:W-:-:S03]  /*0e30*/  FADD R19, R34, R19 ;  /* 0x0000001322137221 */ /* 0x008fc60000000000 */
[----:B------:R-:W-:Y:S01]  /*0e40*/  SHFL.BFLY PT, R36, R17, 0x8, 0x1f ;  /* 0x0d001f0011247f89 */ /* 0x000fe200000e0000 */
[----:B----4-:R-:W-:-:S03]  /*0e50*/  FADD R21, R8, R21 ;  /* 0x0000001508157221 */ /* 0x010fc60000000000 */
[----:B------:R-:W-:Y:S01]  /*0e60*/  SHFL.BFLY PT, R38, R19, 0x8, 0x1f ;  /* 0x0d001f0013267f89 */ /* 0x000fe200000e0000 */
[----:B-----5:R-:W-:-:S03]  /*0e70*/  FADD R11, R16, R31 ;  /* 0x0000001f100b7221 */ /* 0x020fc60000000000 */
[----:B------:R-:W2:Y:S01]  /*0e80*/  SHFL.BFLY PT, R10, R21, 0x4, 0x1f ;  /* 0x0c801f00150a7f89 */ /* 0x000ea200000e0000 */
[----:B------:R-:W-:-:S03]  /*0e90*/  FMUL R16, R22, R15 ;  /* 0x0000000f16107220 */ /* 0x000fc60000400000 */
[----:B------:R-:W3:Y:S04]  /*0ea0*/  SHFL.BFLY PT, R18, R11, 0x8, 0x1f ;  /* 0x0d001f000b127f89 */ /* 0x000ee800000e0000 */
[----:B------:R-:W4:Y:S04]  /*0eb0*/  SHFL.BFLY PT, R31, R16, 0x10, 0x1f ;  /* 0x0e001f00101f7f89 */ /* 0x000f2800000e0000 */
[----:B------:R-:W5:Y:S01]  /*0ec0*/  SHFL.BFLY PT, R34, R9, 0x10, 0x1f ;  /* 0x0e001f0009227f89 */ /* 0x000f6200000e0000 */
[----:B-1----:R-:W-:-:S05]  /*0ed0*/  FADD R12, R14, R35 ;  /* 0x000000230e0c7221 */ /* 0x002fca0000000000 */
[----:B------:R-:W1:Y:S01]  /*0ee0*/  SHFL.BFLY PT, R35, R12, 0x4, 0x1f ;  /* 0x0c801f000c237f89 */ /* 0x000e6200000e0000 */
[----:B--2---:R-:W-:Y:S01]  /*0ef0*/  FADD R15, R21, R10 ;  /* 0x0000000a150f7221 */ /* 0x004fe20000000000 */
[----:B------:R-:W-:Y:S01]  /*0f00*/  FADD R21, R17, R36 ;  /* 0x0000002411157221 */ /* 0x000fe20000000000 */
[--C-:B------:R-:W-:Y:S02]  /*0f10*/  HADD2.F32 R17, -RZ, R13.reuse.H0_H0 ;  /* 0x2000000dff117230 */ /* 0x100fe40000004100 */
[----:B------:R-:W-:Y:S01]  /*0f20*/  FADD R10, R19, R38 ;  /* 0x00000026130a7221 */ /* 0x000fe20000000000 */
[----:B---3--:R-:W-:Y:S01]  /*0f30*/  FADD R11, R11, R18 ;  /* 0x000000120b0b7221 */ /* 0x008fe20000000000 */
[----:B------:R-:W-:Y:S01]  /*0f40*/  HADD2.F32 R13, -RZ, R13.H1_H1 ;  /* 0x3000000dff0d7230 */ /* 0x000fe20000004100 */
[----:B------:R-:W2:Y:S01]  /*0f50*/  SHFL.BFLY PT, R18, R15, 0x2, 0x1f ;  /* 0x0c401f000f127f89 */ /* 0x000ea200000e0000 */
[----:B------:R-:W-:Y:S01]  /*0f60*/  FMUL R14, R22, R17 ;  /* 0x00000011160e7220 */ /* 0x000fe20000400000 */
[----:B----4-:R-:W-:-:S02]  /*0f70*/  FADD R16, R16, R31 ;  /* 0x0000001f10107221 */ /* 0x010fc40000000000 */
[----:B------:R-:W-:Y:S01]  /*0f80*/  FMUL R13, R22, R13 ;  /* 0x0000000d160d7220 */ /* 0x000fe20000400000 */
[----:B------:R-:W3:Y:S01]  /*0f90*/  SHFL.BFLY PT, R37, R10, 0x4, 0x1f ;  /* 0x0c801f000a257f89 */ /* 0x000ee200000e0000 */
[----:B-----5:R-:W-:-:S03]  /*0fa0*/  FADD R9, R9, R34 ;  /* 0x0000002209097221 */ /* 0x020fc60000000000 */
[----:B------:R-:W4:Y:S01]  /*0fb0*/  SHFL.BFLY PT, R17, R14, 0x10, 0x1f ;  /* 0x0e001f000e117f89 */ /* 0x000f2200000e0000 */
[----:B-1----:R-:W-:-:S03]  /*0fc0*/  FADD R12, R12, R35 ;  /* 0x000000230c0c7221 */ /* 0x002fc60000000000 */
[----:B------:R-:W1:Y:S04]  /*0fd0*/  SHFL.BFLY PT, R38, R21, 0x4, 0x1f ;  /* 0x0c801f0015267f89 */ /* 0x000e6800000e0000 */
[----:B------:R-:W5:Y:S04]  /*0fe0*/  SHFL.BFLY PT, R36, R13, 0x10, 0x1f ;  /* 0x0e001f000d247f89 */ /* 0x000f6800000e0000 */
[----:B------:R-:W5:Y:S01]  /*0ff0*/  SHFL.BFLY PT, R31, R16, 0x8, 0x1f ;  /* 0x0d001f00101f7f89 */ /* 0x000f6200000e0000 */
[----:B--2---:R-:W-:-:S03]  /*1000*/  FADD R15, R15, R18 ;  /* 0x000000120f0f7221 */ /* 0x004fc60000000000 */
[----:B------:R-:W2:Y:S04]  /*1010*/  SHFL.BFLY PT, R34, R9, 0x8, 0x1f ;  /* 0x0d001f0009227f89 */ /* 0x000ea800000e0000 */
[----:B------:R-:W2:Y:S01]  /*1020*/  SHFL.BFLY PT, R40, R11, 0x4, 0x1f ;  /* 0x0c801f000b287f89 */ /* 0x000ea200000e0000 */
[----:B---3--:R-:W-:-:S03]  /*1030*/  FADD R10, R10, R37 ;  /* 0x000000250a0a7221 */ /* 0x008fc60000000000 */
[----:B------:R-:W-:Y:S01]  /*1040*/  LDS.64 R18, [R20+0x10] ;  /* 0x0000100014127984 */ /* 0x000fe20000000a00 */
[----:B----4-:R-:W-:Y:S01]  /*1050*/  FADD R14, R14, R17 ;  /* 0x000000110e0e7221 */ /* 0x010fe20000000000 */
[----:B-1----:R-:W-:Y:S02]  /*1060*/  FADD R21, R21, R38 ;  /* 0x0000002615157221 */ /* 0x002fe40000000000 */
[----:B------:R-:W1:Y:S01]  /*1070*/  SHFL.BFLY PT, R37, R10, 0x2, 0x1f ;  /* 0x0c401f000a257f89 */ /* 0x000e6200000e0000 */
[----:B-----5:R-:W-:-:S03]  /*1080*/  FADD R13, R13, R36 ;  /* 0x000000240d0d7221 */ /* 0x020fc60000000000 */
[----:B------:R-:W3:Y:S01]  /*1090*/  SHFL.BFLY PT, R17, R14, 0x8, 0x1f ;  /* 0x0d001f000e117f89 */ /* 0x000ee200000e0000 */
[----:B------:R-:W-:-:S03]  /*10a0*/  FADD R16, R16, R31 ;  /* 0x0000001f10107221 */ /* 0x000fc60000000000 */
[----:B------:R-:W4:Y:S01]  /*10b0*/  SHFL.BFLY PT, R36, R13, 0x8, 0x1f ;  /* 0x0d001f000d247f89 */ /* 0x000f2200000e0000 */
[----:B--2---:R-:W-:-:S03]  /*10c0*/  FADD R9, R9, R34 ;  /* 0x0000002209097221 */ /* 0x004fc60000000000 */
[----:B------:R-:W2:Y:S01]  /*10d0*/  SHFL.BFLY PT, R38, R21, 0x2, 0x1f ;  /* 0x0c401f0015267f89 */ /* 0x000ea200000e0000 */
[----:B------:R-:W-:-:S03]  /*10e0*/  FADD R11, R11, R40 ;  /* 0x000000280b0b7221 */ /* 0x000fc60000000000 */
[----:B------:R-:W5:Y:S04]  /*10f0*/  SHFL.BFLY PT, R31, R16, 0x4, 0x1f ;  /* 0x0c801f00101f7f89 */ /* 0x000f6800000e0000 */
[----:B------:R-:W5:Y:S04]  /*1100*/  SHFL.BFLY PT, R34, R9, 0x4, 0x1f ;  /* 0x0c801f0009227f89 */ /* 0x000f6800000e0000 */
[----:B------:R-:W5:Y:S01]  /*1110*/  SHFL.BFLY PT, R35, R12, 0x2, 0x1f ;  /* 0x0c401f000c237f89 */ /* 0x000f6200000e0000 */
[----:B-1----:R-:W-:-:S03]  /*1120*/  FADD R8, R10, R37 ;  /* 0x000000250a087221 */ /* 0x002fc60000000000 */
[----:B------:R-:W1:Y:S01]  /*1130*/  SHFL.BFLY PT, R26, R15, 0x1, 0x1f ;  /* 0x0c201f000f1a7f89 */ /* 0x000e6200000e0000 */
[----:B---3--:R-:W-:-:S03]  /*1140*/  FADD R40, R14, R17 ;  /* 0x000000110e287221 */ /* 0x008fc60000000000 */
[----:B------:R-:W3:Y:S01]  /*1150*/  SHFL.BFLY PT, R42, R11, 0x2, 0x1f ;  /* 0x0c401f000b2a7f89 */ /* 0x000ee200000e0000 */
[----:B----4-:R-:W-:Y:S01]  /*1160*/  FADD R17, R13, R36 ;  /* 0x000000240d117221 */ /* 0x010fe20000000000 */
[--C-:B------:R-:W-:Y:S02]  /*1170*/  HADD2.F32 R13, -RZ, R18.reuse.H0_H0 ;  /* 0x20000012ff0d7230 */ /* 0x100fe40000004100 */
[----:B--2---:R-:W-:Y:S01]  /*1180*/  FADD R10, R21, R38 ;  /* 0x00000026150a7221 */ /* 0x004fe20000000000 */
[----:B------:R-:W-:Y:S01]  /*1190*/  HADD2.F32 R21, -RZ, R18.H1_H1 ;  /* 0x30000012ff157230 */ /* 0x000fe20000004100 */
[----:B------:R-:W2:Y:S01]  /*11a0*/  SHFL.BFLY PT, R36, R17, 0x4, 0x1f ;  /* 0x0c801f0011247f89 */ /* 0x000ea200000e0000 */
[--C-:B------:R-:W-:Y:S02]  /*11b0*/  HADD2.F32 R37, -RZ, R19.reuse.H0_H0 ;  /* 0x20000013ff257230 */ /* 0x100fe40000004100 */
[----:B-----5:R-:W-:Y:S01]  /*11c0*/  FADD R18, R16, R31 ;  /* 0x0000001f10127221 */ /* 0x020fe20000000000 */
[C---:B------:R-:W-:Y:S01]  /*11d0*/  FMUL R16, R22.reuse, R13 ;  /* 0x0000000d16107220 */ /* 0x040fe20000400000 */
[----:B------:R-:W-:Y:S01]  /*11e0*/  FMUL R38, R22, R21 ;  /* 0x0000001516267220 */ /* 0x000fe20000400000 */
[----:B------:R-:W-:-:S02]  /*11f0*/  HADD2.F32 R19, -RZ, R19.H1_H1 ;  /* 0x30000013ff137230 */ /* 0x000fc40000004100 */
[----:B------:R-:W-:Y:S01]  /*1200*/  FADD R9, R9, R34 ;  /* 0x0000002209097221 */ /* 0x000fe20000000000 */
[----:B------:R-:W-:Y:S01]  /*1210*/  FMUL R37, R22, R37 ;  /* 0x0000002516257220 */ /* 0x000fe20000400000 */
[----:B------:R-:W4:Y:S01]  /*1220*/  SHFL.BFLY PT, R39, R16, 0x10, 0x1f ;  /* 0x0e001f0010277f89 */ /* 0x000f2200000e0000 */
[----:B------:R-:W-:Y:S01]  /*1230*/  FADD R14, R12, R35 ;  /* 0x000000230c0e7221 */ /* 0x000fe20000000000 */
[----:B------:R-:W-:Y:S02]  /*1240*/  FMUL R19, R22, R19 ;  /* 0x0000001316137220 */ /* 0x000fe40000400000 */
[----:B------:R-:W5:Y:S01]  /*1250*/  SHFL.BFLY PT, R35, R38, 0x10, 0x1f ;  /* 0x0e001f0026237f89 */ /* 0x000f6200000e0000 */
[----:B-1----:R-:W-:-:S03]  /*1260*/  FADD R26, R15, R26 ;  /* 0x0000001a0f1a7221 */ /* 0x002fc60000000000 */
[----:B------:R-:W1:Y:S01]  /*1270*/  SHFL.BFLY PT, R15, R40, 0x4, 0x1f ;  /* 0x0c801f00280f7f89 */ /* 0x000e6200000e0000 */
[----:B---3--:R-:W-:-:S03]  /*1280*/  FADD R11, R11, R42 ;  /* 0x0000002a0b0b7221 */ /* 0x008fc60000000000 */
[----:B------:R-:W3:Y:S04]  /*1290*/  SHFL.BFLY PT, R42, R9, 0x2, 0x1f ;  /* 0x0c401f00092a7f89 */ /* 0x000ee800000e0000 */
[----:B------:R-:W3:Y:S01]  /*12a0*/  SHFL.BFLY PT, R31, R19, 0x10, 0x1f ;  /* 0x0e001f00131f7f89 */ /* 0x000ee200000e0000 */
[----:B--2---:R-:W-:-:S03]  /*12b0*/  FADD R17, R17, R36 ;  /* 0x0000002411117221 */ /* 0x004fc60000000000 */
[----:B------:R-:W-:Y:S04]  /*12c0*/  LDS.64 R20, [R20+0x18] ;  /* 0x0000180014147984 */ /* 0x000fe80000000a00 */
[----:B------:R-:W2:Y:S01]  /*12d0*/  SHFL.BFLY PT, R34, R37, 0x10, 0x1f ;  /* 0x0e001f0025227f89 */ /* 0x000ea200000e0000 */
[----:B----4-:R-:W-:Y:S01]  /*12e0*/  FADD R36, R16, R39 ;  /* 0x0000002710247221 */ /* 0x010fe20000000000 */
[----:B-----5:R-:W-:-:S04]  /*12f0*/  FADD R35, R38, R35 ;  /* 0x0000002326237221 */ /* 0x020fc80000000000 */
[----:B------:R-:W4:Y:S01]  /*1300*/  SHFL.BFLY PT, R39, R36, 0x8, 0x1f ;  /* 0x0d001f0024277f89 */ /* 0x000f2200000e0000 */
[----:B-1----:R-:W-:-:S03]  /*1310*/  FADD R40, R40, R15 ;  /* 0x0000000f28287221 */ /* 0x002fc60000000000 */
[----:B------:R-:W1:Y:S01]  /*1320*/  SHFL.BFLY PT, R15, R18, 0x2, 0x1f ;  /* 0x0c401f00120f7f89 */ /* 0x000e6200000e0000 */
[----:B---3--:R-:W-:-:S03]  /*1330*/  FADD R12, R9, R42 ;  /* 0x0000002a090c7221 */ /* 0x008fc60000000000 */
[----:B------:R-:W3:Y:S01]  /*1340*/  SHFL.BFLY PT, R42, R17, 0x2, 0x1f ;  /* 0x0c401f00112a7f89 */ /* 0x000ee200000e0000 */
[----:B------:R-:W-:-:S03]  /*1350*/  FADD R19, R19, R31 ;  /* 0x0000001f13137221 */ /* 0x000fc60000000000 */
[----:B------:R-:W5:Y:S04]  /*1360*/  SHFL.BFLY PT, R38, R35, 0x8, 0x1f ;  /* 0x0d001f0023267f89 */ /* 0x000f6800000e0000 */
[----:B------:R-:W5:Y:S01]  /*1370*/  SHFL.BFLY PT, R31, R19, 0x8, 0x1f ;  /* 0x0d001f00131f7f89 */ /* 0x000f6200000e0000 */
[----:B--2---:R-:W-:-:S03]  /*1380*/  FADD R34, R37, R34 ;  /* 0x0000002225227221 */ /* 0x004fc60000000000 */
[----:B------:R-:W2:Y:S04]  /*1390*/  SHFL.BFLY PT, R43, R40, 0x2, 0x1f ;  /* 0x0c401f00282b7f89 */ /* 0x000ea800000e0000 */
[----:B------:R-:W2:Y:S01]  /*13a0*/  SHFL.BFLY PT, R37, R34, 0x8, 0x1f ;  /* 0x0d001f0022257f89 */ /* 0x000ea200000e0000 */
[----:B----4-:R-:W-:Y:S01]  /*13b0*/  FADD R23, R36, R39 ;  /* 0x0000002724177221 */ /* 0x010fe20000000000 */
[----:B-1----:R-:W-:Y:S02]  /*13c0*/  FADD R18, R18, R15 ;  /* 0x0000000f12127221 */ /* 0x002fe40000000000 */
[----:B------:R-:W1:Y:S01]  /*13d0*/  SHFL.BFLY PT, R39, R8, 0x1, 0x1f ;  /* 0x0c201f0008277f89 */ /* 0x000e6200000e0000 */
[--C-:B------:R-:W-:Y:S02]  /*13e0*/  HADD2.F32 R9, -RZ, R20.reuse.H0_H0 ;  /* 0x20000014ff097230 */ /* 0x100fe40000004100 */
[----:B------:R-:W-:-:S02]  /*13f0*/  HADD2.F32 R13, -RZ, R20.H1_H1 ;  /* 0x30000014ff0d7230 */ /* 0x000fc40000004100 */
[----:B---3--:R-:W-:Y:S01]  /*1400*/  FADD R15, R17, R42 ;  /* 0x0000002a110f7221 */ /* 0x008fe20000000000 */
[--C-:B------:R-:W-:Y:S02]  /*1410*/  HADD2.F32 R29, -RZ, R21.reuse.H1_H1 ;  /* 0x30000015ff1d7230 */ /* 0x100fe40000004100 */
[C---:B------:R-:W-:Y:S01]  /*1420*/  FMUL R36, R22.reuse, R9 ;  /* 0x0000000916247220 */ /* 0x040fe20000400000 */
[----:B-----5:R-:W-:Y:S01]  /*1430*/  FADD R17, R35, R38 ;  /* 0x0000002623117221 */ /* 0x020fe20000000000 */
[----:B------:R-:W-:Y:S02]  /*1440*/  HADD2.F32 R35, -RZ, R21.H0_H0 ;  /* 0x20000015ff237230 */ /* 0x000fe40000004100 */
[C---:B------:R-:W-:Y:S01]  /*1450*/  FMUL R21, R22.reuse, R13 ;  /* 0x0000000d16157220 */ /* 0x040fe20000400000 */
[----:B------:R-:W3:Y:S01]  /*1460*/  SHFL.BFLY PT, R38, R10, 0x1, 0x1f ;  /* 0x0c201f000a267f89 */ /* 0x000ee200000e0000 */
[----:B------:R-:W-:Y:S01]  /*1470*/  FADD R19, R19, R31 ;  /* 0x0000001f13137221 */ /* 0x000fe20000000000 */
[----:B------:R-:W-:-:S02]  /*1480*/  FMUL R35, R22, R35 ;  /* 0x0000002316237220 */ /* 0x000fc40000400000 */
[----:B------:R-:W4:Y:S01]  /*1490*/  SHFL.BFLY PT, R20, R36, 0x10, 0x1f ;  /* 0x0e001f0024147f89 */ /* 0x000f2200000e0000 */
[----:B--2---:R-:W-:-:S03]  /*14a0*/  FADD R16, R40, R43 ;  /* 0x0000002b28107221 */ /* 0x004fc60000000000 */
[----:B------:R-:W2:Y:S01]  /*14b0*/  SHFL.BFLY PT, R31, R21, 0x10, 0x1f ;  /* 0x0e001f00151f7f89 */ /* 0x000ea200000e0000 */
[----:B------:R-:W-:Y:S01]  /*14c0*/  FADD R37, R34, R37 ;  /* 0x0000002522257221 */ /* 0x000fe20000000000 */
[----:B------:R-:W-:Y:S02]  /*14d0*/  FMUL R34, R22, R29 ;  /* 0x0000001d16227220 */ /* 0x000fe40000400000 */
[----:B------:R-:W5:Y:S01]  /*14e0*/  SHFL.BFLY PT, R29, R23, 0x4, 0x1f ;  /* 0x0c801f00171d7f89 */ /* 0x000f6200000e0000 */
[----:B-1----:R-:W-:-:S03]  /*14f0*/  FADD R8, R8, R39 ;  /* 0x0000002708087221 */ /* 0x002fc60000000000 */
[----:B------:R-:W1:Y:S04]  /*1500*/  SHFL.BFLY PT, R28, R37, 0x4, 0x1f ;  /* 0x0c801f00251c7f89 */ /* 0x000e6800000e0000 */
[----:B------:R-:W1:Y:S04]  /*1510*/  SHFL.BFLY PT, R22, R35, 0x10, 0x1f ;  /* 0x0e001f0023167f89 */ /* 0x000e6800000e0000 */
[----:B------:R-:W1:Y:S01]  /*1520*/  SHFL.BFLY PT, R30, R17, 0x4, 0x1f ;  /* 0x0c801f00111e7f89 */ /* 0x000e6200000e0000 */
[----:B---3--:R-:W-:Y:S01]  /*1530*/  FADD R9, R10, R38 ;  /* 0x000000260a097221 */ /* 0x008fe20000000000 */
[----:B----4-:R-:W-:-:S02]  /*1540*/  FADD R20, R36, R20 ;  /* 0x0000001424147221 */ /* 0x010fc40000000000 */
[----:B------:R-:W3:Y:S01]  /*1550*/  SHFL.BFLY PT, R40, R11, 0x1, 0x1f ;  /* 0x0c201f000b287f89 */ /* 0x000ee200000e0000 */
[----:B--2---:R-:W-:-:S03]  /*1560*/  FADD R36, R21, R31 ;  /* 0x0000001f15247221 */ /* 0x004fc60000000000 */
[----:B------:R-:W-:Y:S01]  /*1570*/  SHFL.BFLY PT, R39, R16, 0x1, 0x1f ;  /* 0x0c201f0010277f89 */ /* 0x000fe200000e0000 */
[----:B-----5:R-:W-:-:S03]  /*1580*/  FADD R23, R23, R29 ;  /* 0x0000001d17177221 */ /* 0x020fc60000000000 */
[----:B------:R-:W2:Y:S01]  /*1590*/  SHFL.BFLY PT, R31, R36, 0x8, 0x1f ;  /* 0x0d001f00241f7f89 */ /* 0x000ea200000e0000 */
[----:B-1----:R-:W-:-:S03]  /*15a0*/  FADD R37, R37, R28 ;  /* 0x0000001c25257221 */ /* 0x002fc60000000000 */
[----:B------:R-:W1:Y:S01]  /*15b0*/  SHFL.BFLY PT, R21, R23, 0x2, 0x1f ;  /* 0x0c401f0017157f89 */ /* 0x000e6200000e0000 */
[----:B------:R-:W-:-:S03]  /*15c0*/  FADD R22, R35, R22 ;  /* 0x0000001623167221 */ /* 0x000fc60000000000 */
[----:B------:R-:W4:Y:S01]  /*15d0*/  SHFL.BFLY PT, R28, R19, 0x4, 0x1f ;  /* 0x0c801f00131c7f89 */ /* 0x000f2200000e0000 */
[----:B------:R-:W-:-:S03]  /*15e0*/  FADD R17, R17, R30 ;  /* 0x0000001e11117221 */ /* 0x000fc60000000000 */
[----:B------:R-:W5:Y:S04]  /*15f0*/  SHFL.BFLY PT, R35, R22, 0x8, 0x1f ;  /* 0x0d001f0016237f89 */ /* 0x000f6800000e0000 */
[----:B------:R-:W5:Y:S01]  /*1600*/  SHFL.BFLY PT, R29, R20, 0x8, 0x1f ;  /* 0x0d001f00141d7f89 */ /* 0x000f6200000e0000 */
[----:B---3--:R-:W-:-:S03]  /*1610*/  FADD R11, R11, R40 ;  /* 0x000000280b0b7221 */ /* 0x008fc60000000000 */
[----:B------:R-:W3:Y:S01]  /*1620*/  SHFL.BFLY PT, R41, R12, 0x1, 0x1f ;  /* 0x0c201f000c297f89 */ /* 0x000ee200000e0000 */
[----:B--2---:R-:W-:-:S03]  /*1630*/  FADD R36, R36, R31 ;  /* 0x0000001f24247221 */ /* 0x004fc60000000000 */
[----:B------:R-:W2:Y:S01]  /*1640*/  SHFL.BFLY PT, R42, R15, 0x1, 0x1f ;  /* 0x0c201f000f2a7f89 */ /* 0x000ea200000e0000 */
[----:B-1----:R-:W-:-:S03]  /*1650*/  FADD R23, R23, R21 ;  /* 0x0000001517177221 */ /* 0x002fc60000000000 */
[----:B------:R-:W1:Y:S01]  /*1660*/  SHFL.BFLY PT, R31, R36, 0x4, 0x1f ;  /* 0x0c801f00241f7f89 */ /* 0x000e6200000e0000 */
[----:B----4-:R-:W-:-:S03]  /*1670*/  FADD R19, R19, R28 ;  /* 0x0000001c13137221 */ /* 0x010fc60000000000 */
[----:B------:R-:W4:Y:S01]  /*1680*/  SHFL.BFLY PT, R21, R37, 0x2, 0x1f ;  /* 0x0c401f0025157f89 */ /* 0x000f2200000e0000 */
[----:B-----5:R-:W-:-:S03]  /*1690*/  FADD R22, R22, R35 ;  /* 0x0000002316167221 */ /* 0x020fc60000000000 */
[----:B------:R-:W5:Y:S01]  /*16a0*/  SHFL.BFLY PT, R28, R17, 0x2, 0x1f ;  /* 0x0c401f00111c7f89 */ /* 0x000f6200000e0000 */
[----:B------:R-:W-:-:S03]  /*16b0*/  FADD R20, R20, R29 ;  /* 0x0000001d14147221 */ /* 0x000fc60000000000 */
[----:B------:R-:W-:Y:S01]  /*16c0*/  SHFL.BFLY PT, R40, R23, 0x1, 0x1f ;  /* 0x0c201f0017287f89 */ /* 0x000fe200000e0000 */
[----:B---3--:R-:W-:-:S03]  /*16d0*/  FADD R12, R12, R41 ;  /* 0x000000290c0c7221 */ /* 0x008fc60000000000 */
[----:B------:R-:W3:Y:S01]  /*16e0*/  SHFL.BFLY PT, R29, R20, 0x4, 0x1f ;  /* 0x0c801f00141d7f89 */ /* 0x000ee200000e0000 */
[----:B--2---:R-:W-:Y:S01]  /*16f0*/  FADD R15, R15, R42 ;  /* 0x0000002a0f0f7221 */ /* 0x004fe20000000000 */
[----:B-1----:R-:W-:Y:S02]  /*1700*/  FADD R36, R36, R31 ;  /* 0x0000001f24247221 */ /* 0x002fe40000000000 */
[----:B------:R-:W1:Y:S01]  /*1710*/  SHFL.BFLY PT, R31, R34, 0x10, 0x1f ;  /* 0x0e001f00221f7f89 */ /* 0x000e6200000e0000 */
[----:B----4-:R-:W-:-:S03]  /*1720*/  FADD R21, R37, R21 ;  /* 0x0000001525157221 */ /* 0x010fc60000000000 */
[----:B------:R-:W2:Y:S01]  /*1730*/  SHFL.BFLY PT, R37, R22, 0x4, 0x1f ;  /* 0x0c801f0016257f89 */ /* 0x000ea200000e0000 */
[----:B-----5:R-:W-:-:S03]  /*1740*/  FADD R17, R17, R28 ;  /* 0x0000001c11117221 */ /* 0x020fc60000000000 */
[----:B------:R-:W4:Y:S04]  /*1750*/  SHFL.BFLY PT, R28, R19, 0x2, 0x1f ;  /* 0x0c401f00131c7f89 */ /* 0x000f2800000e0000 */
[----:B------:R-:W5:Y:S01]  /*1760*/  SHFL.BFLY PT, R38, R17, 0x1, 0x1f ;  /* 0x0c201f0011267f89 */ /* 0x000f6200000e0000 */
[----:B---3--:R-:W-:-:S03]  /*1770*/  FADD R20, R20, R29 ;  /* 0x0000001d14147221 */ /* 0x008fc60000000000 */
[----:B------:R-:W3:Y:S04]  /*1780*/  SHFL.BFLY PT, R29, R36, 0x2, 0x1f ;  /* 0x0c401f00241d7f89 */ /* 0x000ee800000e0000 */
[----:B------:R-:W3:Y:S01]  /*1790*/  SHFL.BFLY PT, R30, R20, 0x2, 0x1f ;  /* 0x0c401f00141e7f89 */ /* 0x000ee200000e0000 */
[----:B-1----:R-:W-:Y:S01]  /*17a0*/  FADD R35, R34, R31 ;  /* 0x0000001f22237221 */ /* 0x002fe20000000000 */
[----:B--2---:R-:W-:Y:S01]  /*17b0*/  FADD R37, R22, R37 ;  /* 0x0000002516257221 */ /* 0x004fe20000000000 */
[----:B----4-:R-:W-:-:S04]  /*17c0*/  FADD R34, R19, R28 ;  /* 0x0000001c13227221 */ /* 0x010fc80000000000 */
[----:B------:R-:W1:Y:S01]  /*17d0*/  SHFL.BFLY PT, R31, R37, 0x2, 0x1f ;  /* 0x0c401f00251f7f89 */ /* 0x000e6200000e0000 */
[----:B-----5:R-:W-:-:S03]  /*17e0*/  FADD R17, R17, R38 ;  /* 0x0000002611117221 */ /* 0x020fc60000000000 */
[----:B------:R-:W2:Y:S01]  /*17f0*/  SHFL.BFLY PT, R28, R35, 0x8, 0x1f ;  /* 0x0d001f00231c7f89 */ /* 0x000ea200000e0000 */
[----:B---3--:R-:W-:-:S03]  /*1800*/  FADD R36, R36, R29 ;  /* 0x0000001d24247221 */ /* 0x008fc60000000000 */
[----:B------:R-:W3:Y:S01]  /*1810*/  SHFL.BFLY PT, R19, R14, 0x1, 0x1f ;  /* 0x0c201f000e137f89 */ /* 0x000ee200000e0000 */
[----:B------:R-:W-:Y:S01]  /*1820*/  FADD R20, R20, R30 ;  /* 0x0000001e14147221 */ /* 0x000fe20000000000 */
[----:B-1----:R-:W-:Y:S01]  /*1830*/  FADD R22, R37, R31 ;  /* 0x0000001f25167221 */ /* 0x002fe20000000000 */
[----:B--2---:R-:W-:Y:S01]  /*1840*/  FADD R35, R35, R28 ;  /* 0x0000001c23237221 */ /* 0x004fe20000000000 */
[----:B---3--:R-:W-:-:S04]  /*1850*/  FADD R10, R14, R19 ;  /* 0x000000130e0a7221 */ /* 0x008fc80000000000 */
[----:B------:R-:W1:Y:S01]  /*1860*/  SHFL.BFLY PT, R31, R35, 0x4, 0x1f ;  /* 0x0c801f00231f7f89 */ /* 0x000e6200000e0000 */
[----:B------:R-:W-:Y:S01]  /*1870*/  FADD R14, R16, R39 ;  /* 0x00000027100e7221 */ /* 0x000fe20000000000 */
[----:B------:R-:W-:Y:S02]  /*1880*/  FADD R16, R23, R40 ;  /* 0x0000002817107221 */ /* 0x000fe40000000000 */
[----:B------:R-:W2:Y:S04]  /*1890*/  SHFL.BFLY PT, R19, R18, 0x1, 0x1f ;  /* 0x0c201f0012137f89 */ /* 0x000ea800000e0000 */
[----:B------:R-:W3:Y:S01]  /*18a0*/  SHFL.BFLY PT, R39, R22, 0x1, 0x1f ;  /* 0x0c201f0016277f89 */ /* 0x000ee200000e0000 */
[----:B-1----:R-:W-:Y:S01]  /*18b0*/  FADD R37, R35, R31 ;  /* 0x0000001f23257221 */ /* 0x002fe20000000000 */
[----:B--2---:R-:W-:-:S04]  /*18c0*/  FADD R13, R18, R19 ;  /* 0x00000013120d7221 */ /* 0x004fc80000000000 */
[----:B------:R-:W1:Y:S01]  /*18d0*/  SHFL.BFLY PT, R31, R37, 0x2, 0x1f ;  /* 0x0c401f00251f7f89 */ /* 0x000e6200000e0000 */
[----:B---3--:R-:W-:-:S03]  /*18e0*/  FADD R22, R22, R39 ;  /* 0x0000002716167221 */ /* 0x008fc60000000000 */
[----:B------:R-:W2:Y:S04]  /*18f0*/  SHFL.BFLY PT, R18, R21, 0x1, 0x1f ;  /* 0x0c201f0015127f89 */ /* 0x000ea800000e0000 */
[----:B------:R-:W3:Y:S01]  /*1900*/  SHFL.BFLY PT, R19, R34, 0x1, 0x1f ;  /* 0x0c201f0022137f89 */ /* 0x000ee200000e0000 */
[----:B-1----:R-:W-:-:S03]  /*1910*/  FADD R35, R37, R31 ;  /* 0x0000001f25237221 */ /* 0x002fc60000000000 */
[----:B------:R-:W1:Y:S01]  /*1920*/  SHFL.BFLY PT, R31, R20, 0x1, 0x1f ;  /* 0x0c201f00141f7f89 */ /* 0x000e6200000e0000 */
[----:B--2---:R-:W-:-:S03]  /*1930*/  FADD R18, R21, R18 ;  /* 0x0000001215127221 */ /* 0x004fc60000000000 */
[----:B------:R-:W2:Y:S01]  /*1940*/  SHFL.BFLY PT, R37, R36, 0x1, 0x1f ;  /* 0x0c201f0024257f89 */ /* 0x000ea200000e0000 */
[----:B---3--:R-:W-:-:S03]  /*1950*/  FADD R19, R34, R19 ;  /* 0x0000001322137221 */ /* 0x008fc60000000000 */
[----:B------:R3:W4:Y:S01]  /*1960*/  SHFL.BFLY PT, R38, R35, 0x1, 0x1f ;  /* 0x0c201f0023267f89 */ /* 0x00072200000e0000 */
[----:B-1----:R-:W-:Y:S01]  /*1970*/  FADD R20, R20, R31 ;  /* 0x0000001f14147221 */ /* 0x002fe20000000000 */
[----:B--23--:R-:W-:-:S07]  /*1980*/  FADD R21, R36, R37 ;  /* 0x0000002524157221 */ /* 0x00cfce0000000000 */
.L_x_104:
[----:B----4-:R-:W-:Y:S01]  /*1990*/  FADD R23, R35, R38 ;  /* 0x0000002623177221 */ /* 0x010fe20000000000 */
[----:B------:R-:W-:Y:S06]  /*19a0*/  @P1 BRA `(.L_x_7) ;  /* 0x0000000400a01947 */ /* 0x000fec0003800000 */
[----:B------:R-:W1:Y:S02]  /*19b0*/  LDS R29, [R2+-0x4] ;  /* 0xfffffc00021d7984 */ /* 0x000e640000000800 */
[----:B-1----:R-:W-:-:S13]  /*19c0*/  FSETP.NEU.AND P1, PT, R29, -1.00000001504746621988e+30, PT ;  /* 0xf149f2ca1d00780b */ /* 0x002fda0003f2d000 */
[----:B------:R-:W-:Y:S05]  /*19d0*/  @P1 BRA `(.L_x_9) ;  /* 0x0000000000341947 */ /* 0x000fea0003800000 */
[C---:B------:R-:W-:Y:S01]  /*19e0*/  IADD3 R28, PT, PT, R0.reuse, 0xc10, RZ ;  /* 0x00000c10001c7810 */ /* 0x040fe20007ffe0ff */
[----:B------:R2:W-:Y:S01]  /*19f0*/  STS [R2+-0x4], R27 ;  /* 0xfffffc1b02007388 */ /* 0x0005e20000000800 */
[----:B------:R-:W-:Y:S02]  /*1a00*/  IADD3 R0, PT, PT, R0, 0xc20, RZ ;  /* 0x00000c2000007810 */ /* 0x000fe40007ffe0ff */
[C---:B------:R-:W-:Y:S02]  /*1a10*/  LEA R29, R3.reuse, R28, 0x18 ;  /* 0x0000001c031d7211 */ /* 0x040fe400078ec0ff */
[----:B------:R-:W-:Y:S02]  /*1a20*/  LEA R31, R3, R0, 0x18 ;  /* 0x00000000031f7211 */ /* 0x000fe400078ec0ff */
[C---:B------:R-:W-:Y:S02]  /*1a30*/  LEA R3, R24.reuse, R29, 0x2 ;  /* 0x0000001d18037211 */ /* 0x040fe400078e10ff */
[----:B------:R-:W-:-:S03]  /*1a40*/  LEA R0, R24, R31, 0x6 ;  /* 0x0000001f18007211 */ /* 0x000fc600078e30ff */
[----:B------:R2:W-:Y:S04]  /*1a50*/  STS [R3+-0x4], R26 ;  /* 0xfffffc1a03007388 */ /* 0x0005e80000000800 */
[----:B------:R2:W-:Y:S04]  /*1a60*/  STS.128 [R0+-0x40], R8 ;  /* 0xffffc00800007388 */ /* 0x0005e80000000c00 */
[----:B------:R2:W-:Y:S04]  /*1a70*/  STS.128 [R0+-0x30], R12 ;  /* 0xffffd00c00007388 */ /* 0x0005e80000000c00 */
[----:B------:R2:W-:Y:S04]  /*1a80*/  STS.128 [R0+-0x20], R16 ;  /* 0xffffe01000007388 */ /* 0x0005e80000000c00 */
[----:B------:R2:W-:Y:S01]  /*1a90*/  STS.128 [R0+-0x10], R20 ;  /* 0xfffff01400007388 */ /* 0x0005e20000000c00 */
[----:B------:R-:W-:Y:S05]  /*1aa0*/  BRA `(.L_x_7) ;  /* 0x0000000400607947 */ /* 0x000fea0003800000 */
.L_x_9:
[C---:B------:R-:W-:Y:S02]  /*1ab0*/  FMNMX R28, R27.reuse, R29, !PT ;  /* 0x0000001d1b1c7209 */ /* 0x040fe40007800000 */
[C---:B------:R-:W-:Y:S02]  /*1ac0*/  IADD3 R30, PT, PT, R0.reuse, 0xc20, RZ ;  /* 0x00000c20001e7810 */ /* 0x040fe40007ffe0ff */
[----:B------:R-:W-:Y:S01]  /*1ad0*/  IADD3 R0, PT, PT, R0, 0xc10, RZ ;  /* 0x00000c1000007810 */ /* 0x000fe20007ffe0ff */
[--C-:B------:R-:W-:Y:S01]  /*1ae0*/  FADD R27, R27, -R28.reuse ;  /* 0x8000001c1b1b7221 */ /* 0x100fe20000000000 */
[----:B------:R-:W-:Y:S01]  /*1af0*/  LEA R31, R3, R30, 0x18 ;  /* 0x0000001e031f7211 */ /* 0x000fe200078ec0ff */
[----:B------:R-:W-:Y:S01]  /*1b00*/  FADD R29, R29, -R28 ;  /* 0x8000001c1d1d7221 */ /* 0x000fe20000000000 */
[----:B------:R-:W-:Y:S01]  /*1b10*/  LEA R3, R3, R0, 0x18 ;  /* 0x0000000003037211 */ /* 0x000fe200078ec0ff */
[----:B------:R-:W-:Y:S01]  /*1b20*/  FMUL R35, R27, 1.4426950216293334961 ;  /* 0x3fb8aa3b1b237820 */ /* 0x000fe20000400000 */
[C---:B------:R-:W-:Y:S01]  /*1b30*/  LEA R27, R24.reuse, R31, 0x6 ;  /* 0x0000001f181b7211 */ /* 0x040fe200078e30ff */
[----:B------:R-:W-:Y:S01]  /*1b40*/  FMUL R34, R29, 1.4426950216293334961 ;  /* 0x3fb8aa3b1d227820 */ /* 0x000fe20000400000 */
[----:B------:R-:W-:-:S02]  /*1b50*/  LEA R0, R24, R3, 0x2 ;  /* 0x0000000318007211 */ /* 0x000fc400078e10ff */
[----:B------:R-:W-:Y:S01]  /*1b60*/  FSETP.GEU.AND P2, PT, R35, -126, PT ;  /* 0xc2fc00002300780b */ /* 0x000fe20003f4e000 */
[----:B------:R-:W1:Y:S01]  /*1b70*/  LDS R31, [R27+-0x40] ;  /* 0xffffc0001b1f7984 */ /* 0x000e620000000800 */
[----:B------:R-:W-:-:S11]  /*1b80*/  FSETP.GEU.AND P1, PT, R34, -126, PT ;  /* 0xc2fc00002200780b */ /* 0x000fd60003f2e000 */
[----:B------:R-:W-:Y:S02]  /*1b90*/  @!P2 FMUL R35, R35, 0.5 ;  /* 0x3f0000002323a820 */ /* 0x000fe40000400000 */
[----:B------:R-:W-:Y:S02]  /*1ba0*/  @!P1 FMUL R34, R34, 0.5 ;  /* 0x3f00000022229820 */ /* 0x000fe40000400000 */
[----:B------:R2:W3:Y:S08]  /*1bb0*/  MUFU.EX2 R29, R35 ;  /* 0x00000023001d7308 */ /* 0x0004f00000000800 */
[----:B------:R-:W4:Y:S01]  /*1bc0*/  MUFU.EX2 R30, R34 ;  /* 0x00000022001e7308 */ /* 0x000f220000000800 */
[----:B--2---:R-:W-:Y:S01]  /*1bd0*/  LDS R35, [R27+-0x3c] ;  /* 0xffffc4001b237984 */ /* 0x004fe20000000800 */
[----:B---3--:R-:W-:-:S04]  /*1be0*/  @!P2 FMUL R29, R29, R29 ;  /* 0x0000001d1d1da220 */ /* 0x008fc80000400000 */
[-C--:B------:R-:W-:Y:S01]  /*1bf0*/  FMUL R3, R8, R29.reuse ;  /* 0x0000001d08037220 */ /* 0x080fe20000400000 */
[-C--:B------:R-:W-:Y:S01]  /*1c00*/  FMUL R26, R26, R29.reuse ;  /* 0x0000001d1a1a7220 */ /* 0x080fe20000400000 */
[-C--:B------:R-:W-:Y:S01]  /*1c10*/  FMUL R9, R9, R29.reuse ;  /* 0x0000001d09097220 */ /* 0x080fe20000400000 */
[-C--:B------:R-:W-:Y:S01]  /*1c20*/  FMUL R10, R10, R29.reuse ;  /* 0x0000001d0a0a7220 */ /* 0x080fe20000400000 */
[----:B----4-:R-:W-:Y:S01]  /*1c30*/  @!P1 FMUL R30, R30, R30 ;  /* 0x0000001e1e1e9220 */ /* 0x010fe20000400000 */
[-C--:B------:R-:W-:Y:S01]  /*1c40*/  FMUL R11, R11, R29.reuse ;  /* 0x0000001d0b0b7220 */ /* 0x080fe20000400000 */
[-C--:B------:R-:W-:Y:S01]  /*1c50*/  FMUL R12, R12, R29.reuse ;  /* 0x0000001d0c0c7220 */ /* 0x080fe20000400000 */
[----:B------:R-:W-:Y:S01]  /*1c60*/  FMUL R34, R13, R29 ;  /* 0x0000001d0d227220 */ /* 0x000fe20000400000 */
[----:B-1----:R-:W-:Y:S01]  /*1c70*/  FFMA R8, R30, R31, R3 ;  /* 0x0000001f1e087223 */ /* 0x002fe20000000003 */
[-C--:B------:R-:W-:Y:S01]  /*1c80*/  FMUL R13, R14, R29.reuse ;  /* 0x0000001d0e0d7220 */ /* 0x080fe20000400000 */
[----:B------:R-:W1:Y:S01]  /*1c90*/  LDS R3, [R0+-0x4] ;  /* 0xfffffc0000037984 */ /* 0x000e620000000800 */
[-C--:B------:R-:W-:Y:S01]  /*1ca0*/  FMUL R37, R16, R29.reuse ;  /* 0x0000001d10257220 */ /* 0x080fe20000400000 */
[-C--:B------:R-:W-:Y:S01]  /*1cb0*/  FMUL R39, R18, R29.reuse ;  /* 0x0000001d12277220 */ /* 0x080fe20000400000 */
[-C--:B------:R-:W-:Y:S01]  /*1cc0*/  FMUL R41, R20, R29.reuse ;  /* 0x0000001d14297220 */ /* 0x080fe20000400000 */
[----:B------:R-:W2:Y:S01]  /*1cd0*/  LDS R31, [R27+-0x38] ;  /* 0xffffc8001b1f7984 */ /* 0x000ea20000000800 */
[-C--:B------:R-:W-:Y:S01]  /*1ce0*/  FMUL R43, R22, R29.reuse ;  /* 0x0000001d162b7220 */ /* 0x080fe20000400000 */
[-C--:B------:R-:W-:Y:S01]  /*1cf0*/  FMUL R15, R15, R29.reuse ;  /* 0x0000001d0f0f7220 */ /* 0x080fe20000400000 */
[-C--:B------:R-:W-:Y:S01]  /*1d00*/  FMUL R17, R17, R29.reuse ;  /* 0x0000001d11117220 */ /* 0x080fe20000400000 */
[----:B------:R-:W-:Y:S01]  /*1d10*/  STS [R27+-0x40], R8 ;  /* 0xffffc0081b007388 */ /* 0x000fe20000000800 */
[-C--:B------:R-:W-:Y:S01]  /*1d20*/  FMUL R19, R19, R29.reuse ;  /* 0x0000001d13137220 */ /* 0x080fe20000400000 */
[-C--:B------:R-:W-:Y:S01]  /*1d30*/  FMUL R21, R21, R29.reuse ;  /* 0x0000001d15157220 */ /* 0x080fe20000400000 */
[----:B------:R-:W-:Y:S01]  /*1d40*/  FMUL R23, R23, R29 ;  /* 0x0000001d17177220 */ /* 0x000fe20000400000 */
[----:B------:R-:W3:Y:S04]  /*1d50*/  LDS R22, [R27+-0x24] ;  /* 0xffffdc001b167984 */ /* 0x000ee80000000800 */
[----:B------:R-:W4:Y:S04]  /*1d60*/  LDS R16, [R27+-0x20] ;  /* 0xffffe0001b107984 */ /* 0x000f280000000800 */
[----:B------:R-:W5:Y:S04]  /*1d70*/  LDS R14, [R27+-0x1c] ;  /* 0xffffe4001b0e7984 */ /* 0x000f680000000800 */
[----:B------:R-:W5:Y:S04]  /*1d80*/  LDS R20, [R27+-0x10] ;  /* 0xfffff0001b147984 */ /* 0x000f680000000800 */
[----:B------:R-:W5:Y:S04]  /*1d90*/  LDS R18, [R27+-0xc] ;  /* 0xfffff4001b127984 */ /* 0x000f680000000800 */
[----:B------:R-:W5:Y:S01]  /*1da0*/  LDS R8, [R27+-0x4] ;  /* 0xfffffc001b087984 */ /* 0x000f620000000800 */
[----:B-1----:R-:W-:Y:S01]  /*1db0*/  FFMA R3, R3, R30, R26 ;  /* 0x0000001e03037223 */ /* 0x002fe2000000001a */
[----:B------:R-:W-:-:S02]  /*1dc0*/  FFMA R26, R30, R35, R9 ;  /* 0x000000231e1a7223 */ /* 0x000fc40000000009 */
[----:B------:R-:W1:Y:S01]  /*1dd0*/  LDS R35, [R27+-0x34] ;  /* 0xffffcc001b237984 */ /* 0x000e620000000800 */
[----:B--2---:R-:W-:-:S03]  /*1de0*/  FFMA R10, R30, R31, R10 ;  /* 0x0000001f1e0a7223 */ /* 0x004fc6000000000a */
[----:B------:R-:W2:Y:S04]  /*1df0*/  LDS R31, [R27+-0x30] ;  /* 0xffffd0001b1f7984 */ /* 0x000ea80000000800 */
[----:B------:R-:W2:Y:S01]  /*1e00*/  LDS R9, [R27+-0x2c] ;  /* 0xffffd4001b097984 */ /* 0x000ea20000000800 */
[----:B---3--:R-:W-:-:S03]  /*1e10*/  FFMA R22, R30, R22, R15 ;  /* 0x000000161e167223 */ /* 0x008fc6000000000f */
[----:B------:R-:W-:Y:S01]  /*1e20*/  STS [R27+-0x38], R10 ;  /* 0xffffc80a1b007388 */ /* 0x000fe20000000800 */
[----:B----4-:R-:W-:-:S03]  /*1e30*/  FFMA R16, R30, R16, R37 ;  /* 0x000000101e107223 */ /* 0x010fc60000000025 */
[----:B------:R-:W3:Y:S01]  /*1e40*/  LDS R10, [R27+-0x8] ;  /* 0xfffff8001b0a7984 */ /* 0x000ee20000000800 */
[----:B-----5:R-:W-:-:S03]  /*1e50*/  FFMA R14, R30, R14, R17 ;  /* 0x0000000e1e0e7223 */ /* 0x020fc60000000011 */
[----:B------:R-:W-:Y:S01]  /*1e60*/  STS [R27+-0x3c], R26 ;  /* 0xffffc41a1b007388 */ /* 0x000fe20000000800 */
[----:B------:R-:W-:-:S03]  /*1e70*/  FFMA R20, R30, R20, R41 ;  /* 0x000000141e147223 */ /* 0x000fc60000000029 */
[----:B------:R-:W-:Y:S01]  /*1e80*/  STS [R27+-0x24], R22 ;  /* 0xffffdc161b007388 */ /* 0x000fe20000000800 */
[----:B------:R-:W-:-:S03]  /*1e90*/  FFMA R18, R30, R18, R21 ;  /* 0x000000121e127223 */ /* 0x000fc60000000015 */
[----:B------:R-:W-:Y:S01]  /*1ea0*/  STS [R27+-0x20], R16 ;  /* 0xffffe0101b007388 */ /* 0x000fe20000000800 */
[----:B------:R-:W-:-:S03]  /*1eb0*/  FFMA R8, R30, R8, R23 ;  /* 0x000000081e087223 */ /* 0x000fc60000000017 */
[----:B------:R-:W-:Y:S04]  /*1ec0*/  STS [R27+-0x1c], R14 ;  /* 0xffffe40e1b007388 */ /* 0x000fe80000000800 */
[----:B------:R-:W-:Y:S01]  /*1ed0*/  STS [R27+-0x10], R20 ;  /* 0xfffff0141b007388 */ /* 0x000fe20000000800 */
[----:B-1----:R-:W-:-:S03]  /*1ee0*/  FFMA R36, R30, R35, R11 ;  /* 0x000000231e247223 */ /* 0x002fc6000000000b */
[----:B------:R-:W-:Y:S01]  /*1ef0*/  STS [R27+-0xc], R18 ;  /* 0xfffff4121b007388 */ /* 0x000fe20000000800 */
[----:B--2---:R-:W-:-:S03]  /*1f00*/  FFMA R38, R30, R31, R12 ;  /* 0x0000001f1e267223 */ /* 0x004fc6000000000c */
[----:B------:R-:W1:Y:S01]  /*1f10*/  LDS R11, [R27+-0x28] ;  /* 0xffffd8001b0b7984 */ /* 0x000e620000000800 */
[----:B------:R-:W-:-:S03]  /*1f20*/  FFMA R34, R30, R9, R34 ;  /* 0x000000091e227223 */ /* 0x000fc60000000022 */
[----:B------:R-:W2:Y:S04]  /*1f30*/  LDS R12, [R27+-0x18] ;  /* 0xffffe8001b0c7984 */ /* 0x000ea80000000800 */
[----:B------:R-:W4:Y:S01]  /*1f40*/  LDS R9, [R27+-0x14] ;  /* 0xffffec001b097984 */ /* 0x000f220000000800 */
[----:B---3--:R-:W-:-:S03]  /*1f50*/  FFMA R10, R30, R10, R43 ;  /* 0x0000000a1e0a7223 */ /* 0x008fc6000000002b */
[----:B------:R4:W-:Y:S04]  /*1f60*/  STS [R27+-0x2c], R34 ;  /* 0xffffd4221b007388 */ /* 0x0009e80000000800 */
[----:B------:R3:W-:Y:S04]  /*1f70*/  STS [R27+-0x34], R36 ;  /* 0xffffcc241b007388 */ /* 0x0007e80000000800 */
[----:B------:R3:W-:Y:S04]  /*1f80*/  STS [R27+-0x30], R38 ;  /* 0xffffd0261b007388 */ /* 0x0007e80000000800 */
[----:B------:R3:W-:Y:S04]  /*1f90*/  STS [R27+-0x8], R10 ;  /* 0xfffff80a1b007388 */ /* 0x0007e80000000800 */
[----:B------:R3:W-:Y:S01]  /*1fa0*/  STS [R27+-0x4], R8 ;  /* 0xfffffc081b007388 */ /* 0x0007e20000000800 */
[C---:B-1----:R-:W-:Y:S01]  /*1fb0*/  FFMA R26, R30.reuse, R11, R13 ;  /* 0x0000000b1e1a7223 */ /* 0x042fe2000000000d */
[----:B--2---:R-:W-:-:S04]  /*1fc0*/  FFMA R12, R30, R12, R39 ;  /* 0x0000000c1e0c7223 */ /* 0x004fc80000000027 */
[----:B------:R3:W-:Y:S01]  /*1fd0*/  STS [R27+-0x28], R26 ;  /* 0xffffd81a1b007388 */ /* 0x0007e20000000800 */
[----:B----4-:R-:W-:-:S03]  /*1fe0*/  FFMA R34, R30, R9, R19 ;  /* 0x000000091e227223 */ /* 0x010fc60000000013 */
[----:B------:R3:W-:Y:S04]  /*1ff0*/  STS [R27+-0x18], R12 ;  /* 0xffffe80c1b007388 */ /* 0x0007e80000000800 */
[----:B------:R3:W-:Y:S04]  /*2000*/  STS [R27+-0x14], R34 ;  /* 0xffffec221b007388 */ /* 0x0007e80000000800 */
[----:B------:R3:W-:Y:S04]  /*2010*/  STS [R2+-0x4], R28 ;  /* 0xfffffc1c02007388 */ /* 0x0007e80000000800 */
[----:B------:R3:W-:Y:S02]  /*2020*/  STS [R0+-0x4], R3 ;  /* 0xfffffc0300007388 */ /* 0x0007e40000000800 */
.L_x_7:
[----:B------:R-:W-:Y:S05]  /*2030*/  WARPSYNC.ALL ;  /* 0x0000000000007948 */ /* 0x000fea0003800000 */
[----:B------:R-:W-:Y:S01]  /*2040*/  BAR.SYNC.DEFER_BLOCKING 0x0 ;  /* 0x0000000000007b1d */ /* 0x000fe20000010000 */
[----:B------:R-:W-:-:S05]  /*2050*/  IADD3 R6, PT, PT, R6, 0x200, RZ ;  /* 0x0000020006067810 */ /* 0x000fca0007ffe0ff */
[----:B------:R-:W-:Y:S05]  /*2060*/  BRA.U UP0, `(.L_x_10) ;  /* 0xffffffe500207547 */ /* 0x000fea000b83ffff */
.L_x_2:
[----:B------:R-:W-:Y:S02]  /*2070*/  IADD3 R25, PT, PT, R25, -0x20, RZ ;  /* 0xffffffe019197810 */ /* 0x000fe40007ffe0ff */
[----:B------:R-:W-:-:S04]  /*2080*/  ISETP.GT.U32.AND P0, PT, R7, 0xf, PT ;  /* 0x0000000f0700780c */ /* 0x000fc80003f04070 */
[----:B------:R-:W-:-:S13]  /*2090*/  ISETP.GT.U32.OR P0, PT, R25, 0x7f, P0 ;  /* 0x0000007f1900780c */ /* 0x000fda0000704470 */
[----:B--2---:R-:W-:Y:S05]  /*20a0*/  @P0 EXIT ;  /* 0x000000000000094d */ /* 0x004fea0003800000 */
[----:B------:R-:W2:Y:S01]  /*20b0*/  S2UR UR5, SR_CgaCtaId ;  /* 0x00000000000579c3 */ /* 0x000ea20000008800 */
[----:B------:R-:W-:Y:S01]  /*20c0*/  UMOV UR4, 0x400 ;  /* 0x0000040000047882 */ /* 0x000fe20000000000 */
[----:B------:R-:W-:Y:S01]  /*20d0*/  BSSY.RECONVERGENT B0, `(.L_x_11) ;  /* 0x0000011000007945 */ /* 0x000fe20003800200 */
[----:B------:R-:W-:-:S04]  /*20e0*/  UIADD3 UR4, UPT, UPT, UR4, 0xc10, URZ ;  /* 0x00000c1004047890 */ /* 0x000fc8000fffe0ff */
[----:B--2---:R-:W-:-:S06]  /*20f0*/  ULEA UR4, UR5, UR4, 0x18 ;  /* 0x0000000405047291 */ /* 0x004fcc000f8ec0ff */
[----:B-1-3--:R-:W-:-:S05]  /*2100*/  LEA R3, R24, UR4, 0x2 ;  /* 0x0000000418037c11 */ /* 0x00afca000f8e10ff */
[----:B------:R-:W1:Y:S02]  /*2110*/  LDS R0, [R3+-0x4] ;  /* 0xfffffc0003007984 */ /* 0x000e640000000800 */
[----:B-1----:R-:W-:-:S05]  /*2120*/  FADD R0, R0, 9.9999999747524270788e-07 ;  /* 0x358637bd00007421 */ /* 0x002fca0000000000 */
[----:B------:R-:W-:-:S04]  /*2130*/  IADD3 R2, PT, PT, R0, 0x1800000, RZ ;  /* 0x0180000000027810 */ /* 0x000fc80007ffe0ff */
[----:B------:R-:W-:-:S04]  /*2140*/  LOP3.LUT R2, R2, 0x7f800000, RZ, 0xc0, !PT ;  /* 0x7f80000002027812 */ /* 0x000fc800078ec0ff */
[----:B------:R-:W-:-:S13]  /*2150*/  ISETP.GT.U32.AND P0, PT, R2, 0x1ffffff, PT ;  /* 0x01ffffff0200780c */ /* 0x000fda0003f04070 */
[----:B------:R-:W-:Y:S05]  /*2160*/  @P0 BRA `(.L_x_12) ;  /* 0x00000000000c0947 */ /* 0x000fea0003800000 */
[----:B------:R-:W-:-:S07]  /*2170*/  MOV R10, 0x2190 ;  /* 0x00002190000a7802 */ /* 0x000fce0000000f00 */
[----:B------:R-:W-:Y:S05]  /*2180*/  CALL.REL.NOINC `($__internal_0_$__cuda_sm20_rcp_rn_f32_slowpath) ;  /* 0x0000002800a07944 */ /* 0x000fea0003c00000 */
[----:B------:R-:W-:Y:S05]  /*2190*/  BRA `(.L_x_13) ;  /* 0x0000000000107947 */ /* 0x000fea0003800000 */
.L_x_12:
[----:B------:R-:W1:Y:S02]  /*21a0*/  MUFU.RCP R3, R0 ;  /* 0x0000000000037308 */ /* 0x000e640000001000 */
[----:B-1----:R-:W-:-:S04]  /*21b0*/  FFMA R2, R0, R3, -1 ;  /* 0xbf80000000027423 */ /* 0x002fc80000000003 */
[----:B------:R-:W-:-:S04]  /*21c0*/  FADD.FTZ R2, -R2, -RZ ;  /* 0x800000ff02027221 */ /* 0x000fc80000010100 */
[----:B------:R-:W-:-:S07]  /*21d0*/  FFMA R4, R3, R2, R3 ;  /* 0x0000000203047223 */ /* 0x000fce0000000003 */
.L_x_13:
[----:B------:R-:W-:Y:S05]  /*21e0*/  BSYNC.RECONVERGENT B0 ;  /* 0x0000000000007941 */ /* 0x000fea0003800200 */
.L_x_11:
[----:B------:R-:W1:Y:S01]  /*21f0*/  S2UR UR5, SR_CgaCtaId ;  /* 0x00000000000579c3 */ /* 0x000e620000008800 */
[----:B------:R-:W-:Y:S01]  /*2200*/  UMOV UR4, 0x400 ;  /* 0x0000040000047882 */ /* 0x000fe20000000000 */
[----:B------:R-:W-:Y:S01]  /*2210*/  HFMA2 R3, -RZ, RZ, 0, 2.384185791015625e-07 ;  /* 0x00000004ff037431 */ /* 0x000fe200000001ff */
[----:B------:R-:W-:-:S04]  /*2220*/  UIADD3 UR4, UPT, UPT, UR4, 0xc20, URZ ;  /* 0x00000c2004047890 */ /* 0x000fc8000fffe0ff */
[----:B-1----:R-:W-:-:S06]  /*2230*/  ULEA UR4, UR5, UR4, 0x18 ;  /* 0x0000000405047291 */ /* 0x002fcc000f8ec0ff */
[----:B------:R-:W-:-:S04]  /*2240*/  LEA R0, R24, UR4, 0x6 ;  /* 0x0000000418007c11 */ /* 0x000fc8000f8e30ff */
[----:B------:R-:W-:Y:S02]  /*2250*/  LEA R0, R7, R0, 0x2 ;  /* 0x0000000007007211 */ /* 0x000fe400078e10ff */
[----:B------:R-:W-:-:S03]  /*2260*/  LEA R7, R24, R7, 0x4 ;  /* 0x0000000718077211 */ /* 0x000fc600078e20ff */
[----:B------:R-:W1:Y:S01]  /*2270*/  LDS R5, [R0+-0x40] ;  /* 0xffffc00000057984 */ /* 0x000e620000000800 */
[----:B------:R-:W-:-:S05]  /*2280*/  IADD3 R2, PT, PT, R7, -0x10, RZ ;  /* 0xfffffff007027810 */ /* 0x000fca0007ffe0ff */
[----:B------:R-:W-:-:S04]  /*2290*/  IMAD.WIDE R2, R2, R3, UR10 ;  /* 0x0000000a02027e25 */ /* 0x000fc8000f8e0203 */
[----:B-1----:R-:W-:-:S05]  /*22a0*/  FMUL R5, R5, R4 ;  /* 0x0000000405057220 */ /* 0x002fca0000400000 */
[----:B------:R-:W-:Y:S01]  /*22b0*/  STG.E desc[UR14][R2.64], R5 ;  /* 0x0000000502007986 */ /* 0x000fe2000c10190e */
[----:B------:R-:W-:Y:S05]  /*22c0*/  EXIT ;  /* 0x000000000000794d */ /* 0x000fea0003800000 */
.L_x_8:
[----:B------:R-:W-:Y:S01]  /*22d0*/  HFMA2 R28, -RZ, RZ, 0, 9.5367431640625e-07 ;  /* 0x00000010ff1c7431 */ /* 0x000fe200000001ff */
[----:B------:R-:W-:Y:S01]  /*22e0*/  MOV R23, R8 ;  /* 0x0000000800177202 */ /* 0x000fe20000000f00 */
[----:B------:R-:W-:Y:S01]  /*22f0*/  IMAD.MOV.U32 R30, RZ, RZ, -0x1 ;  /* 0xffffffffff1e7424 */ /* 0x000fe200078e00ff */
[----:B------:R-:W-:-:S07]  /*2300*/  MOV R29, 0x1f ;  /* 0x0000001f001d7802 */ /* 0x000fce0000000f00 */
[----:B------:R-:W-:Y:S05]  /*2310*/  WARPSYNC.COLLECTIVE R30, `(.L_x_14) ;  /* 0x000000001e087348 */ /* 0x000fea0003c00000 */
[----:B------:R1:W2:Y:S02]  /*2320*/  SHFL.BFLY P2, R31, R23, R28, R29 ;  /* 0x0c00001c171f7389 */ /* 0x0002a4000004001d */
[----:B-12---:R-:W-:Y:S05]  /*2330*/  ENDCOLLECTIVE ;  /* 0x000000000000791b */ /* 0x006fea0003800000 */
.L_x_14:
[----:B------:R-:W-:Y:S01]  /*2340*/  HFMA2 R28, -RZ, RZ, 0, 4.76837158203125e-07 ;  /* 0x00000008ff1c7431 */ /* 0x000fe200000001ff */
[----:B------:R-:W-:-:S04]  /*2350*/  FMNMX R9, R8, R31, !PT ;  /* 0x0000001f08097209 */ /* 0x000fc80007800000 */
[----:B------:R-:W-:-:S07]  /*2360*/  MOV R23, R9 ;  /* 0x0000000900177202 */ /* 0x000fce0000000f00 */
[----:B------:R-:W-:Y:S05]  /*2370*/  WARPSYNC.COLLECTIVE R30, `(.L_x_15) ;  /* 0x000000001e087348 */ /* 0x000fea0003c00000 */
[----:B------:R1:W2:Y:S02]  /*2380*/  SHFL.BFLY P2, R31, R23, R28, R29 ;  /* 0x0c00001c171f7389 */ /* 0x0002a4000004001d */
[----:B-12---:R-:W-:Y:S05]  /*2390*/  ENDCOLLECTIVE ;  /* 0x000000000000791b */ /* 0x006fea0003800000 */
.L_x_15:
[----:B------:R-:W-:Y:S01]  /*23a0*/  HFMA2 R28, -RZ, RZ, 0, 2.384185791015625e-07 ;  /* 0x00000004ff1c7431 */ /* 0x000fe200000001ff */
[----:B------:R-:W-:-:S04]  /*23b0*/  FMNMX R10, R9, R31, !PT ;  /* 0x0000001f090a7209 */ /* 0x000fc80007800000 */
[----:B------:R-:W-:-:S07]  /*23c0*/  MOV R23, R10 ;  /* 0x0000000a00177202 */ /* 0x000fce0000000f00 */
[----:B------:R-:W-:Y:S05]  /*23d0*/  WARPSYNC.COLLECTIVE R30, `(.L_x_16) ;  /* 0x000000001e087348 */ /* 0x000fea0003c00000 */
[----:B------:R1:W2:Y:S02]  /*23e0*/  SHFL.BFLY P2, R31, R23, R28, R29 ;  /* 0x0c00001c171f7389 */ /* 0x0002a4000004001d */
[----:B-12---:R-:W-:Y:S05]  /*23f0*/  ENDCOLLECTIVE ;  /* 0x000000000000791b */ /* 0x006fea0003800000 */
.L_x_16:
[----:B------:R-:W-:Y:S01]  /*2400*/  HFMA2 R28, -RZ, RZ, 0, 1.1920928955078125e-07 ;  /* 0x00000002ff1c7431 */ /* 0x000fe200000001ff */
[----:B------:R-:W-:Y:S02]  /*2410*/  FMNMX R11, R10, R31, !PT ;  /* 0x0000001f0a0b7209 */ /* 0x000fe40007800000 */
[----:B------:R-:W-:Y:S02]  /*2420*/  IADD3 R10, PT, PT, R0, 0x600, RZ ;  /* 0x00000600000a7810 */ /* 0x000fe40007ffe0ff */
[----:B------:R-:W-:Y:S02]  /*2430*/  MOV R23, R11 ;  /* 0x0000000b00177202 */ /* 0x000fe40000000f00 */
[----:B------:R-:W-:-:S07]  /*2440*/  LEA R10, R3, R10, 0x18 ;  /* 0x0000000a030a7211 */ /* 0x000fce00078ec0ff */
[----:B------:R-:W-:Y:S05]  /*2450*/  WARPSYNC.COLLECTIVE R30, `(.L_x_17) ;  /* 0x000000001e087348 */ /* 0x000fea0003c00000 */
[----:B------:R1:W2:Y:S02]  /*2460*/  SHFL.BFLY P2, R31, R23, R28, R29 ;  /* 0x0c00001c171f7389 */ /* 0x0002a4000004001d */
[----:B-12---:R-:W-:Y:S05]  /*2470*/  ENDCOLLECTIVE ;  /* 0x000000000000791b */ /* 0x006fea0003800000 */
.L_x_17:
[----:B------:R-:W-:Y:S02]  /*2480*/  IMAD R20, R7, 0x30, R10 ;  /* 0x0000003007147824 */ /* 0x000fe400078e020a */
[----:B------:R-:W-:Y:S01]  /*2490*/  HFMA2 R28, -RZ, RZ, 0, 5.9604644775390625e-08 ;  /* 0x00000001ff1c7431 */ /* 0x000fe200000001ff */
[----:B------:R-:W-:-:S04]  /*24a0*/  FMNMX R12, R11, R31, !PT ;  /* 0x0000001f0b0c7209 */ /* 0x000fc80007800000 */
[----:B------:R-:W-:-:S07]  /*24b0*/  MOV R23, R12 ;  /* 0x0000000c00177202 */ /* 0x000fce0000000f00 */
[----:B------:R-:W-:Y:S05]  /*24c0*/  WARPSYNC.COLLECTIVE R30, `(.L_x_18) ;  /* 0x000000001e087348 */ /* 0x000fea0003c00000 */
[----:B------:R1:W2:Y:S02]  /*24d0*/  SHFL.BFLY P2, R31, R23, R28, R29 ;  /* 0x0c00001c171f7389 */ /* 0x0002a4000004001d */
[----:B-12---:R-:W-:Y:S05]  /*24e0*/  ENDCOLLECTIVE ;  /* 0x000000000000791b */ /* 0x006fea0003800000 */
.L_x_18:
[----:B------:R-:W-:Y:S01]  /*24f0*/  HFMA2 R28, -RZ, RZ, 0, 9.5367431640625e-07 ;  /* 0x00000010ff1c7431 */ /* 0x000fe200000001ff */
[----:B------:R-:W-:-:S05]  /*2500*/  FMNMX R27, R12, R31, !PT ;  /* 0x0000001f0c1b7209 */ /* 0x000fca0007800000 */
[----:B------:R-:W-:-:S04]  /*2510*/  FADD R8, R8, -R27 ;  /* 0x8000001b08087221 */ /* 0x000fc80000000000 */
[----:B------:R-:W-:-:S05]  /*2520*/  FMUL R9, R8, 1.4426950216293334961 ;  /* 0x3fb8aa3b08097820 */ /* 0x000fca0000400000 */
[----:B------:R-:W-:-:S13]  /*2530*/  FSETP.GEU.AND P2, PT, R9, -126, PT ;  /* 0xc2fc00000900780b */ /* 0x000fda0003f4e000 */
[----:B------:R-:W-:-:S04]  /*2540*/  @!P2 FMUL R9, R9, 0.5 ;  /* 0x3f0000000909a820 */ /* 0x000fc80000400000 */
[----:B------:R-:W1:Y:S02]  /*2550*/  MUFU.EX2 R22, R9 ;  /* 0x0000000900167308 */ /* 0x000e640000000800 */
[----:B-1----:R-:W-:-:S05]  /*2560*/  @!P2 FMUL R22, R22, R22 ;  /* 0x000000161616a220 */ /* 0x002fca0000400000 */
[----:B------:R-:W-:-:S07]  /*2570*/  MOV R23, R22 ;  /* 0x0000001600177202 */ /* 0x000fce0000000f00 */
[----:B------:R-:W-:Y:S05]  /*2580*/  WARPSYNC.COLLECTIVE R30, `(.L_x_19) ;  /* 0x000000001e087348 */ /* 0x000fea0003c00000 */
[----:B------:R1:W2:Y:S02]  /*2590*/  SHFL.BFLY P2, R31, R23, R28, R29 ;  /* 0x0c00001c171f7389 */ /* 0x0002a4000004001d */
[----:B-12---:R-:W-:Y:S05]  /*25a0*/  ENDCOLLECTIVE ;  /* 0x000000000000791b */ /* 0x006fea0003800000 */
.L_x_19:
[----:B------:R-:W-:Y:S02]  /*25b0*/  HFMA2 R28, -RZ, RZ, 0, 4.76837158203125e-07 ;  /* 0x00000008ff1c7431 */ /* 0x000fe400000001ff */
[----:B------:R-:W-:-:S05]  /*25c0*/  FADD R8, R22, R31 ;  /* 0x0000001f16087221 */ /* 0x000fca0000000000 */
[----:B------:R-:W-:-:S07]  /*25d0*/  MOV R23, R8 ;  /* 0x0000000800177202 */ /* 0x000fce0000000f00 */
[----:B------:R-:W-:Y:S05]  /*25e0*/  WARPSYNC.COLLECTIVE R30, `(.L_x_20) ;  /* 0x000000001e087348 */ /* 0x000fea0003c00000 */
[----:B------:R1:W2:Y:S02]  /*25f0*/  SHFL.BFLY P2, R31, R23, R28, R29 ;  /* 0x0c00001c171f7389 */ /* 0x0002a4000004001d */
[----:B-12---:R-:W-:Y:S05]  /*2600*/  ENDCOLLECTIVE ;  /* 0x000000000000791b */ /* 0x006fea0003800000 */
.L_x_20:
[----:B------:R-:W-:Y:S01]  /*2610*/  HFMA2 R28, -RZ, RZ, 0, 2.384185791015625e-07 ;  /* 0x00000004ff1c7431 */ /* 0x000fe200000001ff */
[----:B------:R-:W-:-:S05]  /*2620*/  MOV R21, R31 ;  /* 0x0000001f00157202 */ /* 0x000fca0000000f00 */
[----:B------:R-:W-:Y:S02]  /*2630*/  FADD R21, R8, R21 ;  /* 0x0000001508157221 */ /* 0x000fe40000000000 */
[----:B------:R1:W2:Y:S03]  /*2640*/  LDS.64 R8, [R20] ;  /* 0x0000000014087984 */ /* 0x0002a60000000a00 */
[----:B------:R-:W-:-:S07]  /*2650*/  MOV R23, R21 ;  /* 0x0000001500177202 */ /* 0x000fce0000000f00 */
[----:B-12---:R-:W-:Y:S05]  /*2660*/  WARPSYNC.COLLECTIVE R30, `(.L_x_21) ;  /* 0x000000001e087348 */ /* 0x006fea0003c00000 */
[----:B------:R3:W4:Y:S02]  /*2670*/  SHFL.BFLY P2, R31, R23, R28, R29 ;  /* 0x0c00001c171f7389 */ /* 0x000724000004001d */
[----:B-1234-:R-:W-:Y:S05]  /*2680*/  ENDCOLLECTIVE ;  /* 0x000000000000791b */ /* 0x01efea0003800000 */
.L_x_21:
[----:B------:R-:W-:Y:S01]  /*2690*/  HFMA2 R28, -RZ, RZ, 0, 1.1920928955078125e-07 ;  /* 0x00000002ff1c7431 */ /* 0x000fe200000001ff */
[----:B------:R-:W-:-:S05]  /*26a0*/  MOV R10, R31 ;  /* 0x0000001f000a7202 */ /* 0x000fca0000000f00 */
[----:B------:R-:W-:Y:S01]  /*26b0*/  FADD R15, R21, R10 ;  /* 0x0000000a150f7221 */ /* 0x000fe20000000000 */
[----:B------:R-:W-:-:S04]  /*26c0*/  HADD2.F32 R11, -RZ, R8.H0_H0 ;  /* 0x20000008ff0b7230 */ /* 0x000fc80000004100 */
[----:B------:R-:W-:Y:S01]  /*26d0*/  MOV R23, R15 ;  /* 0x0000000f00177202 */ /* 0x000fe20000000f00 */
[----:B------:R-:W-:Y:S01]  /*26e0*/  FMUL R34, R22, R11 ;  /* 0x0000000b16227220 */ /* 0x000fe20000400000 */
[----:B------:R-:W-:-:S07]  /*26f0*/  HADD2.F32 R11, -RZ, R8.H1_H1 ;  /* 0x30000008ff0b7230 */ /* 0x000fce0000004100 */
[----:B------:R-:W-:Y:S05]  /*2700*/  WARPSYNC.COLLECTIVE R30, `(.L_x_22) ;  /* 0x000000001e087348 */ /* 0x000fea0003c00000 */
[----:B------:R1:W2:Y:S02]  /*2710*/  SHFL.BFLY P2, R31, R23, R28, R29 ;  /* 0x0c00001c171f7389 */ /* 0x0002a4000004001d */
[----:B-12---:R-:W-:Y:S05]  /*2720*/  ENDCOLLECTIVE ;  /* 0x000000000000791b */ /* 0x006fea0003800000 */
.L_x_22:
[----:B------:R-:W-:Y:S01]  /*2730*/  HFMA2 R28, -RZ, RZ, 0, 5.9604644775390625e-08 ;  /* 0x00000001ff1c7431 */ /* 0x000fe200000001ff */
[----:B------:R-:W-:-:S05]  /*2740*/  MOV R18, R31 ;  /* 0x0000001f00127202 */ /* 0x000fca0000000f00 */
[----:B------:R-:W-:-:S05]  /*2750*/  FADD R15, R15, R18 ;  /* 0x000000120f0f7221 */ /* 0x000fca0000000000 */
[----:B------:R-:W-:-:S07]  /*2760*/  MOV R23, R15 ;  /* 0x0000000f00177202 */ /* 0x000fce0000000f00 */
[----:B------:R-:W-:Y:S05]  /*2770*/  WARPSYNC.COLLECTIVE R30, `(.L_x_23) ;  /* 0x000000001e087348 */ /* 0x000fea0003c00000 */
[----:B------:R1:W2:Y:S02]  /*2780*/  SHFL.BFLY P2, R31, R23, R28, R29 ;  /* 0x0c00001c171f7389 */ /* 0x0002a4000004001d */
[----:B-12---:R-:W-:Y:S05]  /*2790*/  ENDCOLLECTIVE ;  /* 0x000000000000791b */ /* 0x006fea0003800000 */
.L_x_23:
[----:B------:R-:W-:Y:S01]  /*27a0*/  HFMA2 R28, -RZ, RZ, 0, 9.5367431640625e-07 ;  /* 0x00000010ff1c7431 */ /* 0x000fe200000001ff */
[----:B------:R-:W-:Y:S02]  /*27b0*/  MOV R23, R34 ;  /* 0x0000002200177202 */ /* 0x000fe40000000f00 */
[----:B------:R-:W-:-:S07]  /*27c0*/  MOV R26, R31 ;  /* 0x0000001f001a7202 */ /* 0x000fce0000000f00 */
[----:B------:R-:W-:Y:S05]  /*27d0*/  WARPSYNC.COLLECTIVE R30, `(.L_x_24) ;  /* 0x000000001e087348 */ /* 0x000fea0003c00000 */
[----:B------:R1:W2:Y:S02]  /*27e0*/  SHFL.BFLY P2, R31, R23, R28, R29 ;  /* 0x0c00001c171f7389 */ /* 0x0002a4000004001d */
[----:B-12---:R-:W-:Y:S05]  /*27f0*/  ENDCOLLECTIVE ;  /* 0x000000000000791b */ /* 0x006fea0003800000 */
.L_x_24:
[----:B------:R-:W-:Y:S01]  /*2800*/  FADD R26, R15, R26 ;  /* 0x0000001a0f1a7221 */ /* 0x000fe20000000000 */
[----:B------:R-:W-:Y:S01]  /*2810*/  HFMA2 R28, -RZ, RZ, 0, 4.76837158203125e-07 ;  /* 0x00000008ff1c7431 */ /* 0x000fe200000001ff */
[----:B------:R-:W-:-:S05]  /*2820*/  MOV R19, R31 ;  /* 0x0000001f00137202 */ /* 0x000fca0000000f00 */
[----:B------:R-:W-:-:S05]  /*2830*/  FADD R19, R34, R19 ;  /* 0x0000001322137221 */ /* 0x000fca0000000000 */
[----:B------:R-:W-:-:S07]  /*2840*/  MOV R23, R19 ;  /* 0x0000001300177202 */ /* 0x000fce0000000f00 */
[----:B------:R-:W-:Y:S05]  /*2850*/  WARPSYNC.COLLECTIVE R30, `(.L_x_25) ;  /* 0x000000001e087348 */ /* 0x000fea0003c00000 */
[----:B------:R1:W2:Y:S02]  /*2860*/  SHFL.BFLY P2, R31, R23, R28, R29 ;  /* 0x0c00001c171f7389 */ /* 0x0002a4000004001d */
[----:B-12---:R-:W-:Y:S05]  /*2870*/  ENDCOLLECTIVE ;  /* 0x000000000000791b */ /* 0x006fea0003800000 */
.L_x_25:
[----:B------:R-:W-:Y:S01]  /*2880*/  HFMA2 R28, -RZ, RZ, 0, 2.384185791015625e-07 ;  /* 0x00000004ff1c7431 */ /* 0x000fe200000001ff */
[----:B------:R-:W-:-:S05]  /*2890*/  MOV R38, R31 ;  /* 0x0000001f00267202 */ /* 0x000fca0000000f00 */
[----:B------:R-:W-:-:S05]  /*28a0*/  FADD R10, R19, R38 ;  /* 0x00000026130a7221 */ /* 0x000fca0000000000 */
[----:B------:R-:W-:-:S07]  /*28b0*/  MOV R23, R10 ;  /* 0x0000000a00177202 */ /* 0x000fce0000000f00 */
[----:B------:R-:W-:Y:S05]  /*28c0*/  WARPSYNC.COLLECTIVE R30, `(.L_x_26) ;  /* 0x000000001e087348 */ /* 0x000fea0003c00000 */
[----:B------:R1:W2:Y:S02]  /*28d0*/  SHFL.BFLY P2, R31, R23, R28, R29 ;  /* 0x0c00001c171f7389 */ /* 0x0002a4000004001d */
[----:B-12---:R-:W-:Y:S05]  /*28e0*/  ENDCOLLECTIVE ;  /* 0x000000000000791b */ /* 0x006fea0003800000 */
.L_x_26:
[----:B------:R-:W-:Y:S01]  /*28f0*/  HFMA2 R28, -RZ, RZ, 0, 1.1920928955078125e-07 ;  /* 0x00000002ff1c7431 */ /* 0x000fe200000001ff */
[----:B------:R-:W-:-:S05]  /*2900*/  MOV R37, R31 ;  /* 0x0000001f00257202 */ /* 0x000fca0000000f00 */
[----:B------:R-:W-:-:S04]  /*2910*/  FADD R10, R10, R37 ;  /* 0x000000250a0a7221 */ /* 0x000fc80000000000 */
[----:B------:R-:W-:-:S07]  /*2920*/  IMAD.MOV.U32 R23, RZ, RZ, R10 ;  /* 0x000000ffff177224 */ /* 0x000fce00078e000a */
[----:B------:R-:W-:Y:S05]  /*2930*/  WARPSYNC.COLLECTIVE R30, `(.L_x_27) ;  /* 0x000000001e087348 */ /* 0x000fea0003c00000 */
[----:B------:R1:W2:Y:S02]  /*2940*/  SHFL.BFLY P2, R31, R23, R28, R29 ;  /* 0x0c00001c171f7389 */ /* 0x0002a4000004001d */
[----:B-12---:R-:W-:Y:S05]  /*2950*/  ENDCOLLECTIVE ;  /* 0x000000000000791b */ /* 0x006fea0003800000 */
.L_x_27:
[----:B------:R-:W-:Y:S01]  /*2960*/  HFMA2 R28, -RZ, RZ, 0, 5.9604644775390625e-08 ;  /* 0x00000001ff1c7431 */ /* 0x000fe200000001ff */
[----:B------:R-:W-:-:S05]  /*2970*/  MOV R37, R31 ;  /* 0x0000001f00257202 */ /* 0x000fca0000000f00 */
[----:B------:R-:W-:Y:S01]  /*2980*/  FADD R8, R10, R37 ;  /* 0x000000250a087221 */ /* 0x000fe20000000000 */
[C---:B------:R-:W-:Y:S01]  /*2990*/  FMUL R10, R22.reuse, R11 ;  /* 0x0000000b160a7220 */ /* 0x040fe20000400000 */
[--C-:B------:R-:W-:Y:S02]  /*29a0*/  HADD2.F32 R11, -RZ, R9.reuse.H0_H0 ;  /* 0x20000009ff0b7230 */ /* 0x100fe40000004100 */
[----:B------:R-:W-:Y:S01]  /*29b0*/  HADD2.F32 R9, -RZ, R9.H1_H1 ;  /* 0x30000009ff097230 */ /* 0x000fe20000004100 */
[----:B------:R-:W-:Y:S02]  /*29c0*/  MOV R23, R8 ;  /* 0x0000000800177202 */ /* 0x000fe40000000f00 */
[C---:B------:R-:W-:Y:S02]  /*29d0*/  FMUL R18, R22.reuse, R11 ;  /* 0x0000000b16127220 */ /* 0x040fe40000400000 */
[----:B------:R-:W-:-:S07]  /*29e0*/  FMUL R16, R22, R9 ;  /* 0x0000000916107220 */ /* 0x000fce0000400000 */
[----:B------:R-:W-:Y:S05]  /*29f0*/  WARPSYNC.COLLECTIVE R30, `(.L_x_28) ;  /* 0x000000001e087348 */ /* 0x000fea0003c00000 */
[----:B------:R1:W2:Y:S02]  /*2a00*/  SHFL.BFLY P2, R31, R23, R28, R29 ;  /* 0x0c00001c171f7389 */ /* 0x0002a4000004001d */
[----:B-12---:R-:W-:Y:S05]  /*2a10*/  ENDCOLLECTIVE ;  /* 0x000000000000791b */ /* 0x006fea0003800000 */
.L_x_28:
[----:B------:R-:W-:Y:S01]  /*2a20*/  HFMA2 R28, -RZ, RZ, 0, 9.5367431640625e-07 ;  /* 0x00000010ff1c7431 */ /* 0x000fe200000001ff */
[----:B------:R-:W-:Y:S02]  /*2a30*/  MOV R23, R10 ;  /* 0x0000000a00177202 */ /* 0x000fe40000000f00 */
[----:B------:R-:W-:-:S07]  /*2a40*/  MOV R39, R31 ;  /* 0x0000001f00277202 */ /* 0x000fce0000000f00 */
[----:B------:R-:W-:Y:S05]  /*2a50*/  WARPSYNC.COLLECTIVE R30, `(.L_x_29) ;  /* 0x000000001e087348 */ /* 0x000fea0003c00000 */
[----:B------:R1:W2:Y:S02]  /*2a60*/  SHFL.BFLY P2, R31, R23, R28, R29 ;  /* 0x0c00001c171f7389 */ /* 0x0002a4000004001d */
[----:B-12---:R-:W-:Y:S05]  /*2a70*/  ENDCOLLECTIVE ;  /* 0x000000000000791b */ /* 0x006fea0003800000 */
.L_x_29:
        /* <DEDUP_REMOVED lines=8> */
.L_x_30:
[----:B------:R-:W-:Y:S01]  /*2b00*/  HFMA2 R28, -RZ, RZ, 0, 2.384185791015625e-07 ;  /* 0x00000004ff1c7431 */ /* 0x000fe200000001ff */
[----:B------:R-:W-:-:S05]  /*2b10*/  MOV R36, R31 ;  /* 0x0000001f00247202 */ /* 0x000fca0000000f00 */
[----:B------:R-:W-:-:S05]  /*2b20*/  FADD R21, R17, R36 ;  /* 0x0000002411157221 */ /* 0x000fca0000000000 */
[----:B------:R-:W-:-:S07]  /*2b30*/  MOV R23, R21 ;  /* 0x0000001500177202 */ /* 0x000fce0000000f00 */
[----:B------:R-:W-:Y:S05]  /*2b40*/  WARPSYNC.COLLECTIVE R30, `(.L_x_31) ;  /* 0x000000001e087348 */ /* 0x000fea0003c00000 */
[----:B------:R1:W2:Y:S02]  /*2b50*/  SHFL.BFLY P2, R31, R23, R28, R29 ;  /* 0x0c00001c171f7389 */ /* 0x0002a4000004001d */
[----:B-12---:R-:W-:Y:S05]  /*2b60*/  ENDCOLLECTIVE ;  /* 0x000000000000791b */ /* 0x006fea0003800000 */
.L_x_31:
[----:B------:R-:W-:Y:S01]  /*2b70*/  HFMA2 R28, -RZ, RZ, 0, 1.1920928955078125e-07 ;  /* 0x00000002ff1c7431 */ /* 0x000fe200000001ff */
[----:B------:R-:W-:-:S05]  /*2b80*/  MOV R38, R31 ;  /* 0x0000001f00267202 */ /* 0x000fca0000000f00 */
[----:B------:R-:W-:-:S05]  /*2b90*/  FADD R21, R21, R38 ;  /* 0x0000002615157221 */ /* 0x000fca0000000000 */
[----:B------:R-:W-:-:S07]  /*2ba0*/  MOV R23, R21 ;  /* 0x0000001500177202 */ /* 0x000fce0000000f00 */
[----:B------:R-:W-:Y:S05]  /*2bb0*/  WARPSYNC.COLLECTIVE R30, `(.L_x_32) ;  /* 0x000000001e087348 */ /* 0x000fea0003c00000 */
[----:B------:R1:W2:Y:S02]  /*2bc0*/  SHFL.BFLY P2, R31, R23, R28, R29 ;  /* 0x0c00001c171f7389 */ /* 0x0002a4000004001d */
[----:B-12---:R-:W-:Y:S05]  /*2bd0*/  ENDCOLLECTIVE ;  /* 0x000000000000791b */ /* 0x006fea0003800000 */
.L_x_32:
[----:B------:R-:W-:Y:S01]  /*2be0*/  HFMA2 R28, -RZ, RZ, 0, 5.9604644775390625e-08 ;  /* 0x00000001ff1c7431 */ /* 0x000fe200000001ff */
[----:B------:R-:W-:-:S05]  /*2bf0*/  MOV R38, R31 ;  /* 0x0000001f00267202 */ /* 0x000fca0000000f00 */
[----:B------:R-:W-:-:S05]  /*2c00*/  FADD R10, R21, R38 ;  /* 0x00000026150a7221 */ /* 0x000fca0000000000 */
[----:B------:R-:W-:-:S07]  /*2c10*/  MOV R23, R10 ;  /* 0x0000000a00177202 */ /* 0x000fce0000000f00 */
[----:B------:R-:W-:Y:S05]  /*2c20*/  WARPSYNC.COLLECTIVE R30, `(.L_x_33) ;  /* 0x000000001e087348 */ /* 0x000fea0003c00000 */
[----:B------:R1:W2:Y:S02]  /*2c30*/  SHFL.BFLY P2, R31, R23, R28, R29 ;  /* 0x0c00001c171f7389 */ /* 0x0002a4000004001d */
[----:B-12---:R-:W-:Y:S05]  /*2c40*/  ENDCOLLECTIVE ;  /* 0x000000000000791b */ /* 0x006fea0003800000 */
.L_x_33:
[----:B------:R-:W-:Y:S01]  /*2c50*/  HFMA2 R28, -RZ, RZ, 0, 9.5367431640625e-07 ;  /* 0x00000010ff1c7431 */ /* 0x000fe200000001ff */
[----:B------:R-:W-:Y:S02]  /*2c60*/  MOV R23, R18 ;  /* 0x0000001200177202 */ /* 0x000fe40000000f00 */
[----:B------:R-:W-:-:S07]  /*2c70*/  MOV R38, R31 ;  /* 0x0000001f00267202 */ /* 0x000fce0000000f00 */
[----:B------:R-:W-:Y:S05]  /*2c80*/  WARPSYNC.COLLECTIVE R30, `(.L_x_34) ;  /* 0x000000001e087348 */ /* 0x000fea0003c00000 */
[----:B------:R1:W2:Y:S02]  /*2c90*/  SHFL.BFLY P2, R31, R23, R28, R29 ;  /* 0x0c00001c171f7389 */ /* 0x0002a4000004001d */
[----:B-12---:R-:W-:Y:S05]  /*2ca0*/  ENDCOLLECTIVE ;  /* 0x000000000000791b */ /* 0x006fea0003800000 */
.L_x_34:
[----:B------:R-:W-:Y:S01]  /*2cb0*/  HFMA2 R28, -RZ, RZ, 0, 4.76837158203125e-07 ;  /* 0x00000008ff1c7431 */ /* 0x000fe200000001ff */
[----:B------:R-:W-:-:S05]  /*2cc0*/  MOV R11, R31 ;  /* 0x0000001f000b7202 */ /* 0x000fca0000000f00 */
[----:B------:R-:W-:-:S05]  /*2cd0*/  FADD R14, R18, R11 ;  /* 0x0000000b120e7221 */ /* 0x000fca0000000000 */
[----:B------:R-:W-:-:S07]  /*2ce0*/  MOV R23, R14 ;  /* 0x0000000e00177202 */ /* 0x000fce0000000f00 */
[----:B------:R-:W-:Y:S05]  /*2cf0*/  WARPSYNC.COLLECTIVE R30, `(.L_x_35) ;  /* 0x000000001e087348 */ /* 0x000fea0003c00000 */
[----:B------:R1:W2:Y:S02]  /*2d00*/  SHFL.BFLY P2, R31, R23, R28, R29 ;  /* 0x0c00001c171f7389 */ /* 0x0002a4000004001d */
[----:B-12---:R-:W-:Y:S05]  /*2d10*/  ENDCOLLECTIVE ;  /* 0x000000000000791b */ /* 0x006fea0003800000 */
.L_x_35:
[----:B------:R-:W-:Y:S01]  /*2d20*/  HFMA2 R28, -RZ, RZ, 0, 2.384185791015625e-07 ;  /* 0x00000004ff1c7431 */ /* 0x000fe200000001ff */
[----:B------:R-:W-:-:S05]  /*2d30*/  MOV R35, R31 ;  /* 0x0000001f00237202 */ /* 0x000fca0000000f00 */
[----:B------:R-:W-:-:S05]  /*2d40*/  FADD R12, R14, R35 ;  /* 0x000000230e0c7221 */ /* 0x000fca0000000000 */
[----:B------:R-:W-:-:S07]  /*2d50*/  MOV R23, R12 ;  /* 0x0000000c00177202 */ /* 0x000fce0000000f00 */
[----:B------:R-:W-:Y:S05]  /*2d60*/  WARPSYNC.COLLECTIVE R30, `(.L_x_36) ;  /* 0x000000001e087348 */ /* 0x000fea0003c00000 */
[----:B------:R1:W2:Y:S02]  /*2d70*/  SHFL.BFLY P2, R31, R23, R28, R29 ;  /* 0x0c00001c171f7389 */ /* 0x0002a4000004001d */
[----:B-12---:R-:W-:Y:S05]  /*2d80*/  ENDCOLLECTIVE ;  /* 0x000000000000791b */ /* 0x006fea0003800000 */
.L_x_36:
[----:B------:R-:W-:Y:S01]  /*2d90*/  HFMA2 R28, -RZ, RZ, 0, 1.1920928955078125e-07 ;  /* 0x00000002ff1c7431 */ /* 0x000fe200000001ff */
[----:B------:R-:W-:-:S05]  /*2da0*/  MOV R35, R31 ;  /* 0x0000001f00237202 */ /* 0x000fca0000000f00 */
[----:B------:R-:W-:-:S05]  /*2db0*/  FADD R12, R12, R35 ;  /* 0x000000230c0c7221 */ /* 0x000fca0000000000 */
[----:B------:R-:W-:-:S07]  /*2dc0*/  MOV R23, R12 ;  /* 0x0000000c00177202 */ /* 0x000fce0000000f00 */
[----:B------:R-:W-:Y:S05]  /*2dd0*/  WARPSYNC.COLLECTIVE R30, `(.L_x_37) ;  /* 0x000000001e087348 */ /* 0x000fea0003c00000 */
[----:B------:R1:W2:Y:S02]  /*2de0*/  SHFL.BFLY P2, R31, R23, R28, R29 ;  /* 0x0c00001c171f7389 */ /* 0x0002a4000004001d */
[----:B-12---:R-:W-:Y:S05]  /*2df0*/  ENDCOLLECTIVE ;  /* 0x000000000000791b */ /* 0x006fea0003800000 */
.L_x_37:
[----:B------:R-:W-:Y:S01]  /*2e00*/  HFMA2 R28, -RZ, RZ, 0, 5.9604644775390625e-08 ;  /* 0x00000001ff1c7431 */ /* 0x000fe200000001ff */
[----:B------:R-:W-:-:S05]  /*2e10*/  MOV R35, R31 ;  /* 0x0000001f00237202 */ /* 0x000fca0000000f00 */
[----:B------:R-:W-:Y:S02]  /*2e20*/  FADD R14, R12, R35 ;  /* 0x000000230c0e7221 */ /* 0x000fe40000000000 */
[----:B------:R1:W2:Y:S02]  /*2e30*/  LDS.64 R12, [R20+0x8] ;  /* 0x00000800140c7984 */ /* 0x0002a40000000a00 */
[----:B------:R-:W-:-:S07]  /*2e40*/  IMAD.MOV.U32 R23, RZ, RZ, R14 ;  /* 0x000000ffff177224 */ /* 0x000fce00078e000e */
[----:B-12---:R-:W-:Y:S05]  /*2e50*/  WARPSYNC.COLLECTIVE R30, `(.L_x_38) ;  /* 0x000000001e087348 */ /* 0x006fea0003c00000 */
[----:B------:R3:W4:Y:S02]  /*2e60*/  SHFL.BFLY P2, R31, R23, R28, R29 ;  /* 0x0c00001c171f7389 */ /* 0x000724000004001d */
[----:B-1234-:R-:W-:Y:S05]  /*2e70*/  ENDCOLLECTIVE ;  /* 0x000000000000791b */ /* 0x01efea0003800000 */
.L_x_38:
[----:B------:R-:W-:Y:S01]  /*2e80*/  HFMA2 R28, -RZ, RZ, 0, 9.5367431640625e-07 ;  /* 0x00000010ff1c7431 */ /* 0x000fe200000001ff */
[----:B------:R-:W-:Y:S02]  /*2e90*/  MOV R23, R16 ;  /* 0x0000001000177202 */ /* 0x000fe40000000f00 */
[----:B------:R-:W-:-:S07]  /*2ea0*/  MOV R19, R31 ;  /* 0x0000001f00137202 */ /* 0x000fce0000000f00 */
[----:B------:R-:W-:Y:S05]  /*2eb0*/  WARPSYNC.COLLECTIVE R30, `(.L_x_39) ;  /* 0x000000001e087348 */ /* 0x000fea0003c00000 */
[----:B------:R1:W2:Y:S02]  /*2ec0*/  SHFL.BFLY P2, R31, R23, R28, R29 ;  /* 0x0c00001c171f7389 */ /* 0x0002a4000004001d */
[----:B-12---:R-:W-:Y:S05]  /*2ed0*/  ENDCOLLECTIVE ;  /* 0x000000000000791b */ /* 0x006fea0003800000 */
.L_x_39:
[--C-:B------:R-:W-:Y:S02]  /*2ee0*/  HADD2.F32 R9, -RZ, R12.reuse.H0_H0 ;  /* 0x2000000cff097230 */ /* 0x100fe40000004100 */
[----:B------:R-:W-:Y:S02]  /*2ef0*/  HADD2.F32 R15, -RZ, R12.H1_H1 ;  /* 0x3000000cff0f7230 */ /* 0x000fe40000004100 */
[--C-:B------:R-:W-:Y:S02]  /*2f00*/  HADD2.F32 R17, -RZ, R13.reuse.H0_H0 ;  /* 0x2000000dff117230 */ /* 0x100fe40000004100 */
[----:B------:R-:W-:Y:S01]  /*2f10*/  FMUL R9, R22, R9 ;  /* 0x0000000916097220 */ /* 0x000fe20000400000 */
[----:B------:R-:W-:Y:S02]  /*2f20*/  HADD2.F32 R13, -RZ, R13.H1_H1 ;  /* 0x3000000dff0d7230 */ /* 0x000fe40000004100 */
[----:B------:R-:W-:-:S03]  /*2f30*/  HFMA2 R28, -RZ, RZ, 0, 4.76837158203125e-07 ;  /* 0x00000008ff1c7431 */ /* 0x000fc600000001ff */
[----:B------:R-:W-:Y:S01]  /*2f40*/  FMUL R13, R22, R13 ;  /* 0x0000000d160d7220 */ /* 0x000fe20000400000 */
[----:B------:R-:W-:Y:S01]  /*2f50*/  FADD R11, R16, R31 ;  /* 0x0000001f100b7221 */ /* 0x000fe20000000000 */
[----:B------:R-:W-:-:S04]  /*2f60*/  FMUL R16, R22, R15 ;  /* 0x0000000f16107220 */ /* 0x000fc80000400000 */
[----:B------:R-:W-:-:S07]  /*2f70*/  MOV R23, R11 ;  /* 0x0000000b00177202 */ /* 0x000fce0000000f00 */
[----:B------:R-:W-:Y:S05]  /*2f80*/  WARPSYNC.COLLECTIVE R30, `(.L_x_40) ;  /* 0x000000001e087348 */ /* 0x000fea0003c00000 */
[----:B------:R1:W2:Y:S02]  /*2f90*/  SHFL.BFLY P2, R31, R23, R28, R29 ;  /* 0x0c00001c171f7389 */ /* 0x0002a4000004001d */
[----:B-12---:R-:W-:Y:S05]  /*2fa0*/  ENDCOLLECTIVE ;  /* 0x000000000000791b */ /* 0x006fea0003800000 */
.L_x_40:
[----:B------:R-:W-:Y:S01]  /*2fb0*/  HFMA2 R28, -RZ, RZ, 0, 2.384185791015625e-07 ;  /* 0x00000004ff1c7431 */ /* 0x000fe200000001ff */
[----:B------:R-:W-:-:S05]  /*2fc0*/  MOV R18, R31 ;  /* 0x0000001f00127202 */ /* 0x000fca0000000f00 */
[----:B------:R-:W-:-:S05]  /*2fd0*/  FADD R11, R11, R18 ;  /* 0x000000120b0b7221 */ /* 0x000fca0000000000 */
[----:B------:R-:W-:-:S07]  /*2fe0*/  MOV R23, R11 ;  /* 0x0000000b00177202 */ /* 0x000fce0000000f00 */
[----:B------:R-:W-:Y:S05]  /*2ff0*/  WARPSYNC.COLLECTIVE R30, `(.L_x_41) ;  /* 0x000000001e087348 */ /* 0x000fea0003c00000 */
[----:B------:R1:W2:Y:S02]  /*3000*/  SHFL.BFLY P2, R31, R23, R28, R29 ;  /* 0x0c00001c171f7389 */ /* 0x0002a4000004001d */
[----:B-12---:R-:W-:Y:S05]  /*3010*/  ENDCOLLECTIVE ;  /* 0x000000000000791b */ /* 0x006fea0003800000 */
.L_x_41:
[----:B------:R-:W-:Y:S01]  /*3020*/  HFMA2 R28, -RZ, RZ, 0, 1.1920928955078125e-07 ;  /* 0x00000002ff1c7431 */ /* 0x000fe200000001ff */
[----:B------:R-:W-:-:S05]  /*3030*/  MOV R40, R31 ;  /* 0x0000001f00287202 */ /* 0x000fca0000000f00 */
[----:B------:R-:W-:-:S05]  /*3040*/  FADD R11, R11, R40 ;  /* 0x000000280b0b7221 */ /* 0x000fca0000000000 */
[----:B------:R-:W-:-:S07]  /*3050*/  MOV R23, R11 ;  /* 0x0000000b00177202 */ /* 0x000fce0000000f00 */
[----:B------:R-:W-:Y:S05]  /*3060*/  WARPSYNC.COLLECTIVE R30, `(.L_x_42) ;  /* 0x000000001e087348 */ /* 0x000fea0003c00000 */
[----:B------:R1:W2:Y:S02]  /*3070*/  SHFL.BFLY P2, R31, R23, R28, R29 ;  /* 0x0c00001c171f7389 */ /* 0x0002a4000004001d */
[----:B-12---:R-:W-:Y:S05]  /*3080*/  ENDCOLLECTIVE ;  /* 0x000000000000791b */ /* 0x006fea0003800000 */
.L_x_42:
[----:B------:R-:W-:Y:S01]  /*3090*/  HFMA2 R28, -RZ, RZ, 0, 5.9604644775390625e-08 ;  /* 0x00000001ff1c7431 */ /* 0x000fe200000001ff */
[----:B------:R-:W-:-:S05]  /*30a0*/  MOV R42, R31 ;  /* 0x0000001f002a7202 */ /* 0x000fca0000000f00 */
[----:B------:R-:W-:-:S05]  /*30b0*/  FADD R11, R11, R42 ;  /* 0x0000002a0b0b7221 */ /* 0x000fca0000000000 */
[----:B------:R-:W-:-:S07]  /*30c0*/  MOV R23, R11 ;  /* 0x0000000b00177202 */ /* 0x000fce0000000f00 */
[----:B------:R-:W-:Y:S05]  /*30d0*/  WARPSYNC.COLLECTIVE R30, `(.L_x_43) ;  /* 0x000000001e087348 */ /* 0x000fea0003c00000 */
[----:B------:R1:W2:Y:S02]  /*30e0*/  SHFL.BFLY P2, R31, R23, R28, R29 ;  /* 0x0c00001c171f7389 */ /* 0x0002a4000004001d */
[----:B-12---:R-:W-:Y:S05]  /*30f0*/  ENDCOLLECTIVE ;  /* 0x000000000000791b */ /* 0x006fea0003800000 */
.L_x_43:
[----:B------:R-:W-:Y:S01]  /*3100*/  HFMA2 R28, -RZ, RZ, 0, 9.5367431640625e-07 ;  /* 0x00000010ff1c7431 */ /* 0x000fe200000001ff */
[----:B------:R-:W-:Y:S02]  /*3110*/  MOV R23, R9 ;  /* 0x0000000900177202 */ /* 0x000fe40000000f00 */
[----:B------:R-:W-:-:S07]  /*3120*/  MOV R40, R31 ;  /* 0x0000001f00287202 */ /* 0x000fce0000000f00 */
[----:B------:R-:W-:Y:S05]  /*3130*/  WARPSYNC.COLLECTIVE R30, `(.L_x_44) ;  /* 0x000000001e087348 */ /* 0x000fea0003c00000 */
[----:B------:R1:W2:Y:S02]  /*3140*/  SHFL.BFLY P2, R31, R23, R28, R29 ;  /* 0x0c00001c171f7389 */ /* 0x0002a4000004001d */
[----:B-12---:R-:W-:Y:S05]  /*3150*/  ENDCOLLECTIVE ;  /* 0x000000000000791b */ /* 0x006fea0003800000 */
.L_x_44:
        /* <DEDUP_REMOVED lines=8> */
.L_x_45:
[----:B------:R-:W-:Y:S01]  /*31e0*/  HFMA2 R28, -RZ, RZ, 0, 2.384185791015625e-07 ;  /* 0x00000004ff1c7431 */ /* 0x000fe200000001ff */
[----:B------:R-:W-:-:S05]  /*31f0*/  MOV R34, R31 ;  /* 0x0000001f00227202 */ /* 0x000fca0000000f00 */
[----:B------:R-:W-:-:S05]  /*3200*/  FADD R9, R9, R34 ;  /* 0x0000002209097221 */ /* 0x000fca0000000000 */
[----:B------:R-:W-:-:S07]  /*3210*/  MOV R23, R9 ;  /* 0x0000000900177202 */ /* 0x000fce0000000f00 */
[----:B------:R-:W-:Y:S05]  /*3220*/  WARPSYNC.COLLECTIVE R30, `(.L_x_46) ;  /* 0x000000001e087348 */ /* 0x000fea0003c00000 */
[----:B------:R1:W2:Y:S02]  /*3230*/  SHFL.BFLY P2, R31, R23, R28, R29 ;  /* 0x0c00001c171f7389 */ /* 0x0002a4000004001d */
[----:B-12---:R-:W-:Y:S05]  /*3240*/  ENDCOLLECTIVE ;  /* 0x000000000000791b */ /* 0x006fea0003800000 */
.L_x_46:
[----:B------:R-:W-:Y:S01]  /*3250*/  HFMA2 R28, -RZ, RZ, 0, 1.1920928955078125e-07 ;  /* 0x00000002ff1c7431 */ /* 0x000fe200000001ff */
[----:B------:R-:W-:-:S05]  /*3260*/  MOV R34, R31 ;  /* 0x0000001f00227202 */ /* 0x000fca0000000f00 */
[----:B------:R-:W-:-:S05]  /*3270*/  FADD R9, R9, R34 ;  /* 0x0000002209097221 */ /* 0x000fca0000000000 */
[----:B------:R-:W-:-:S07]  /*3280*/  MOV R23, R9 ;  /* 0x0000000900177202 */ /* 0x000fce0000000f00 */
[----:B------:R-:W-:Y:S05]  /*3290*/  WARPSYNC.COLLECTIVE R30, `(.L_x_47) ;  /* 0x000000001e087348 */ /* 0x000fea0003c00000 */
[----:B------:R1:W2:Y:S02]  /*32a0*/  SHFL.BFLY P2, R31, R23, R28, R29 ;  /* 0x0c00001c171f7389 */ /* 0x0002a4000004001d */
[----:B-12---:R-:W-:Y:S05]  /*32b0*/  ENDCOLLECTIVE ;  /* 0x000000000000791b */ /* 0x006fea0003800000 */
.L_x_47:
[----:B------:R-:W-:Y:S01]  /*32c0*/  HFMA2 R28, -RZ, RZ, 0, 5.9604644775390625e-08 ;  /* 0x00000001ff1c7431 */ /* 0x000fe200000001ff */
[----:B------:R-:W-:-:S05]  /*32d0*/  MOV R42, R31 ;  /* 0x0000001f002a7202 */ /* 0x000fca0000000f00 */
[----:B------:R-:W-:Y:S01]  /*32e0*/  FADD R12, R9, R42 ;  /* 0x0000002a090c7221 */ /* 0x000fe20000000000 */
[----:B------:R-:W-:Y:S01]  /*32f0*/  FADD R9, R10, R38 ;  /* 0x000000260a097221 */ /* 0x000fe20000000000 */
[----:B------:R-:W-:Y:S01]  /*3300*/  FADD R10, R14, R19 ;  /* 0x000000130e0a7221 */ /* 0x000fe20000000000 */
[----:B------:R-:W-:Y:S02]  /*3310*/  FMUL R14, R22, R17 ;  /* 0x00000011160e7220 */ /* 0x000fe40000400000 */
[----:B------:R-:W-:-:S07]  /*3320*/  MOV R23, R12 ;  /* 0x0000000c00177202 */ /* 0x000fce0000000f00 */
[----:B------:R-:W-:Y:S05]  /*3330*/  WARPSYNC.COLLECTIVE R30, `(.L_x_48) ;  /* 0x000000001e087348 */ /* 0x000fea0003c00000 */
[----:B------:R1:W2:Y:S02]  /*3340*/  SHFL.BFLY P2, R31, R23, R28, R29 ;  /* 0x0c00001c171f7389 */ /* 0x0002a4000004001d */
[----:B-12---:R-:W-:Y:S05]  /*3350*/  ENDCOLLECTIVE ;  /* 0x000000000000791b */ /* 0x006fea0003800000 */
.L_x_48:
[----:B------:R-:W-:Y:S01]  /*3360*/  MOV R23, R16 ;  /* 0x0000001000177202 */ /* 0x000fe20000000f00 */
[----:B------:R-:W-:Y:S01]  /*3370*/  IMAD.MOV.U32 R28, RZ, RZ, 0x10 ;  /* 0x00000010ff1c7424 */ /* 0x000fe200078e00ff */
[----:B------:R-:W-:-:S07]  /*3380*/  MOV R41, R31 ;  /* 0x0000001f00297202 */ /* 0x000fce0000000f00 */
[----:B------:R-:W-:Y:S05]  /*3390*/  WARPSYNC.COLLECTIVE R30, `(.L_x_49) ;  /* 0x000000001e087348 */ /* 0x000fea0003c00000 */
[----:B------:R1:W2:Y:S02]  /*33a0*/  SHFL.BFLY P2, R31, R23, R28, R29 ;  /* 0x0c00001c171f7389 */ /* 0x0002a4000004001d */
[----:B-12---:R-:W-:Y:S05]  /*33b0*/  ENDCOLLECTIVE ;  /* 0x000000000000791b */ /* 0x006fea0003800000 */
.L_x_49:
[----:B------:R-:W-:Y:S01]  /*33c0*/  FADD R12, R12, R41 ;  /* 0x000000290c0c7221 */ /* 0x000fe20000000000 */
[----:B------:R-:W-:Y:S02]  /*33d0*/  HFMA2 R28, -RZ, RZ, 0, 4.76837158203125e-07 ;  /* 0x00000008ff1c7431 */ /* 0x000fe400000001ff */
[----:B------:R-:W-:-:S05]  /*33e0*/  FADD R16, R16, R31 ;  /* 0x0000001f10107221 */ /* 0x000fca0000000000 */
[----:B------:R-:W-:-:S07]  /*33f0*/  MOV R23, R16 ;  /* 0x0000001000177202 */ /* 0x000fce0000000f00 */
[----:B------:R-:W-:Y:S05]  /*3400*/  WARPSYNC.COLLECTIVE R30, `(.L_x_50) ;  /* 0x000000001e087348 */ /* 0x000fea0003c00000 */
[----:B------:R1:W2:Y:S02]  /*3410*/  SHFL.BFLY P2, R31, R23, R28, R29 ;  /* 0x0c00001c171f7389 */ /* 0x0002a4000004001d */
[----:B-12---:R-:W-:Y:S05]  /*3420*/  ENDCOLLECTIVE ;  /* 0x000000000000791b */ /* 0x006fea0003800000 */
.L_x_50:
[----:B------:R-:W-:Y:S02]  /*3430*/  HFMA2 R28, -RZ, RZ, 0, 2.384185791015625e-07 ;  /* 0x00000004ff1c7431 */ /* 0x000fe400000001ff */
[----:B------:R-:W-:-:S05]  /*3440*/  FADD R16, R16, R31 ;  /* 0x0000001f10107221 */ /* 0x000fca0000000000 */
[----:B------:R-:W-:-:S07]  /*3450*/  MOV R23, R16 ;  /* 0x0000001000177202 */ /* 0x000fce0000000f00 */
[----:B------:R-:W-:Y:S05]  /*3460*/  WARPSYNC.COLLECTIVE R30, `(.L_x_51) ;  /* 0x000000001e087348 */ /* 0x000fea0003c00000 */
[----:B------:R1:W2:Y:S02]  /*3470*/  SHFL.BFLY P2, R31, R23, R28, R29 ;  /* 0x0c00001c171f7389 */ /* 0x0002a4000004001d */
[----:B-12---:R-:W-:Y:S05]  /*3480*/  ENDCOLLECTIVE ;  /* 0x000000000000791b */ /* 0x006fea0003800000 */
.L_x_51:
[----:B------:R-:W-:Y:S02]  /*3490*/  HFMA2 R28, -RZ, RZ, 0, 1.1920928955078125e-07 ;  /* 0x00000002ff1c7431 */ /* 0x000fe400000001ff */
[----:B------:R-:W-:-:S05]  /*34a0*/  FADD R18, R16, R31 ;  /* 0x0000001f10127221 */ /* 0x000fca0000000000 */
[----:B------:R-:W-:-:S07]  /*34b0*/  MOV R23, R18 ;  /* 0x0000001200177202 */ /* 0x000fce0000000f00 */
[----:B------:R-:W-:Y:S05]  /*34c0*/  WARPSYNC.COLLECTIVE R30, `(.L_x_52) ;  /* 0x000000001e087348 */ /* 0x000fea0003c00000 */
[----:B------:R1:W2:Y:S02]  /*34d0*/  SHFL.BFLY P2, R31, R23, R28, R29 ;  /* 0x0c00001c171f7389 */ /* 0x0002a4000004001d */
[----:B-12---:R-:W-:Y:S05]  /*34e0*/  ENDCOLLECTIVE ;  /* 0x000000000000791b */ /* 0x006fea0003800000 */
.L_x_52:
[----:B------:R-:W-:Y:S01]  /*34f0*/  HFMA2 R28, -RZ, RZ, 0, 5.9604644775390625e-08 ;  /* 0x00000001ff1c7431 */ /* 0x000fe200000001ff */
[----:B------:R-:W-:-:S05]  /*3500*/  MOV R15, R31 ;  /* 0x0000001f000f7202 */ /* 0x000fca0000000f00 */
[----:B------:R-:W-:-:S05]  /*3510*/  FADD R18, R18, R15 ;  /* 0x0000000f12127221 */ /* 0x000fca0000000000 */
[----:B------:R-:W-:-:S07]  /*3520*/  MOV R23, R18 ;  /* 0x0000001200177202 */ /* 0x000fce0000000f00 */
[----:B------:R-:W-:Y:S05]  /*3530*/  WARPSYNC.COLLECTIVE R30, `(.L_x_53) ;  /* 0x000000001e087348 */ /* 0x000fea0003c00000 */
[----:B------:R1:W2:Y:S02]  /*3540*/  SHFL.BFLY P2, R31, R23, R28, R29 ;  /* 0x0c00001c171f7389 */ /* 0x0002a4000004001d */
[----:B-12---:R-:W-:Y:S05]  /*3550*/  ENDCOLLECTIVE ;  /* 0x000000000000791b */ /* 0x006fea0003800000 */
.L_x_53:
[----:B------:R-:W-:Y:S01]  /*3560*/  HFMA2 R28, -RZ, RZ, 0, 9.5367431640625e-07 ;  /* 0x00000010ff1c7431 */ /* 0x000fe200000001ff */
[----:B------:R-:W-:Y:S02]  /*3570*/  MOV R23, R14 ;  /* 0x0000000e00177202 */ /* 0x000fe40000000f00 */
[----:B------:R-:W-:-:S07]  /*3580*/  MOV R19, R31 ;  /* 0x0000001f00137202 */ /* 0x000fce0000000f00 */
[----:B------:R-:W-:Y:S05]  /*3590*/  WARPSYNC.COLLECTIVE R30, `(.L_x_54) ;  /* 0x000000001e087348 */ /* 0x000fea0003c00000 */
[----:B------:R1:W2:Y:S02]  /*35a0*/  SHFL.BFLY P2, R31, R23, R28, R29 ;  /* 0x0c00001c171f7389 */ /* 0x0002a4000004001d */
[----:B-12---:R-:W-:Y:S05]  /*35b0*/  ENDCOLLECTIVE ;  /* 0x000000000000791b */ /* 0x006fea0003800000 */
.L_x_54:
[----:B------:R-:W-:Y:S01]  /*35c0*/  HFMA2 R28, -RZ, RZ, 0, 4.76837158203125e-07 ;  /* 0x00000008ff1c7431 */ /* 0x000fe200000001ff */
[----:B------:R-:W-:-:S05]  /*35d0*/  MOV R17, R31 ;  /* 0x0000001f00117202 */ /* 0x000fca0000000f00 */
[----:B------:R-:W-:-:S05]  /*35e0*/  FADD R14, R14, R17 ;  /* 0x000000110e0e7221 */ /* 0x000fca0000000000 */
[----:B------:R-:W-:-:S07]  /*35f0*/  MOV R23, R14 ;  /* 0x0000000e00177202 */ /* 0x000fce0000000f00 */
[----:B------:R-:W-:Y:S05]  /*3600*/  WARPSYNC.COLLECTIVE R30, `(.L_x_55) ;  /* 0x000000001e087348 */ /* 0x000fea0003c00000 */
[----:B------:R1:W2:Y:S02]  /*3610*/  SHFL.BFLY P2, R31, R23, R28, R29 ;  /* 0x0c00001c171f7389 */ /* 0x0002a4000004001d */
[----:B-12---:R-:W-:Y:S05]  /*3620*/  ENDCOLLECTIVE ;  /* 0x000000000000791b */ /* 0x006fea0003800000 */
.L_x_55:
[----:B------:R-:W-:Y:S01]  /*3630*/  HFMA2 R28, -RZ, RZ, 0, 2.384185791015625e-07 ;  /* 0x00000004ff1c7431 */ /* 0x000fe200000001ff */
[----:B------:R-:W-:-:S05]  /*3640*/  MOV R17, R31 ;  /* 0x0000001f00117202 */ /* 0x000fca0000000f00 */
[----:B------:R-:W-:-:S05]  /*3650*/  FADD R40, R14, R17 ;  /* 0x000000110e287221 */ /* 0x000fca0000000000 */
[----:B------:R-:W-:-:S07]  /*3660*/  MOV R23, R40 ;  /* 0x0000002800177202 */ /* 0x000fce0000000f00 */
[----:B------:R-:W-:Y:S05]  /*3670*/  WARPSYNC.COLLECTIVE R30, `(.L_x_56) ;  /* 0x000000001e087348 */ /* 0x000fea0003c00000 */
[----:B------:R1:W2:Y:S02]  /*3680*/  SHFL.BFLY P2, R31, R23, R28, R29 ;  /* 0x0c00001c171f7389 */ /* 0x0002a4000004001d */
[----:B-12---:R-:W-:Y:S05]  /*3690*/  ENDCOLLECTIVE ;  /* 0x000000000000791b */ /* 0x006fea0003800000 */
.L_x_56:
[----:B------:R-:W-:Y:S01]  /*36a0*/  HFMA2 R28, -RZ, RZ, 0, 1.1920928955078125e-07 ;  /* 0x00000002ff1c7431 */ /* 0x000fe200000001ff */
[----:B------:R-:W-:-:S05]  /*36b0*/  MOV R15, R31 ;  /* 0x0000001f000f7202 */ /* 0x000fca0000000f00 */
[----:B------:R-:W-:-:S05]  /*36c0*/  FADD R40, R40, R15 ;  /* 0x0000000f28287221 */ /* 0x000fca0000000000 */
[----:B------:R-:W-:-:S07]  /*36d0*/  MOV R23, R40 ;  /* 0x0000002800177202 */ /* 0x000fce0000000f00 */
[----:B------:R-:W-:Y:S05]  /*36e0*/  WARPSYNC.COLLECTIVE R30, `(.L_x_57) ;  /* 0x000000001e087348 */ /* 0x000fea0003c00000 */
[----:B------:R1:W2:Y:S02]  /*36f0*/  SHFL.BFLY P2, R31, R23, R28, R29 ;  /* 0x0c00001c171f7389 */ /* 0x0002a4000004001d */
[----:B-12---:R-:W-:Y:S05]  /*3700*/  ENDCOLLECTIVE ;  /* 0x000000000000791b */ /* 0x006fea0003800000 */
.L_x_57:
[----:B------:R-:W-:Y:S01]  /*3710*/  HFMA2 R28, -RZ, RZ, 0, 5.9604644775390625e-08 ;  /* 0x00000001ff1c7431 */ /* 0x000fe200000001ff */
[----:B------:R-:W-:-:S05]  /*3720*/  MOV R43, R31 ;  /* 0x0000001f002b7202 */ /* 0x000fca0000000f00 */
[----:B------:R-:W-:-:S05]  /*3730*/  FADD R16, R40, R43 ;  /* 0x0000002b28107221 */ /* 0x000fca0000000000 */
[----:B------:R-:W-:-:S07]  /*3740*/  MOV R23, R16 ;  /* 0x0000001000177202 */ /* 0x000fce0000000f00 */
[----:B------:R-:W-:Y:S05]  /*3750*/  WARPSYNC.COLLECTIVE R30, `(.L_x_58) ;  /* 0x000000001e087348 */ /* 0x000fea0003c00000 */
[----:B------:R1:W2:Y:S02]  /*3760*/  SHFL.BFLY P2, R31, R23, R28, R29 ;  /* 0x0c00001c171f7389 */ /* 0x0002a4000004001d */
[----:B-12---:R-:W-:Y:S05]  /*3770*/  ENDCOLLECTIVE ;  /* 0x000000000000791b */ /* 0x006fea0003800000 */
.L_x_58:
[----:B------:R-:W-:Y:S01]  /*3780*/  HFMA2 R28, -RZ, RZ, 0, 9.5367431640625e-07 ;  /* 0x00000010ff1c7431 */ /* 0x000fe200000001ff */
[----:B------:R-:W-:Y:S02]  /*3790*/  MOV R23, R13 ;  /* 0x0000000d00177202 */ /* 0x000fe40000000f00 */
[----:B------:R-:W-:-:S07]  /*37a0*/  MOV R39, R31 ;  /* 0x0000001f00277202 */ /* 0x000fce0000000f00 */
[----:B------:R-:W-:Y:S05]  /*37b0*/  WARPSYNC.COLLECTIVE R30, `(.L_x_59) ;  /* 0x000000001e087348 */ /* 0x000fea0003c00000 */
[----:B------:R1:W2:Y:S02]  /*37c0*/  SHFL.BFLY P2, R31, R23, R28, R29 ;  /* 0x0c00001c171f7389 */ /* 0x0002a4000004001d */
[----:B-12---:R-:W-:Y:S05]  /*37d0*/  ENDCOLLECTIVE ;  /* 0x000000000000791b */ /* 0x006fea0003800000 */
.L_x_59:
        /* <DEDUP_REMOVED lines=8> */
.L_x_60:
[----:B------:R-:W-:Y:S01]  /*3860*/  IMAD.MOV.U32 R28, RZ, RZ, 0x4 ;  /* 0x00000004ff1c7424 */ /* 0x000fe200078e00ff */
[----:B------:R-:W-:-:S05]  /*3870*/  MOV R36, R31 ;  /* 0x0000001f00247202 */ /* 0x000fca0000000f00 */
[----:B------:R-:W-:Y:S01]  /*3880*/  FADD R17, R13, R36 ;  /* 0x000000240d117221 */ /* 0x000fe20000000000 */
[----:B------:R-:W-:Y:S02]  /*3890*/  FADD R13, R18, R19 ;  /* 0x00000013120d7221 */ /* 0x000fe40000000000 */
[----:B------:R1:W2:Y:S02]  /*38a0*/  LDS.64 R18, [R20+0x10] ;  /* 0x0000100014127984 */ /* 0x0002a40000000a00 */
[----:B------:R-:W-:-:S07]  /*38b0*/  MOV R23, R17 ;  /* 0x0000001100177202 */ /* 0x000fce0000000f00 */
[----:B-12---:R-:W-:Y:S05]  /*38c0*/  WARPSYNC.COLLECTIVE R30, `(.L_x_61) ;  /* 0x000000001e087348 */ /* 0x006fea0003c00000 */
[----:B------:R3:W4:Y:S02]  /*38d0*/  SHFL.BFLY P2, R31, R23, R28, R29 ;  /* 0x0c00001c171f7389 */ /* 0x000724000004001d */
[----:B-1234-:R-:W-:Y:S05]  /*38e0*/  ENDCOLLECTIVE ;  /* 0x000000000000791b */ /* 0x01efea0003800000 */
.L_x_61:
[----:B------:R-:W-:Y:S01]  /*38f0*/  HFMA2 R28, -RZ, RZ, 0, 1.1920928955078125e-07 ;  /* 0x00000002ff1c7431 */ /* 0x000fe200000001ff */
[----:B------:R-:W-:-:S05]  /*3900*/  MOV R36, R31 ;  /* 0x0000001f00247202 */ /* 0x000fca0000000f00 */
[----:B------:R-:W-:Y:S01]  /*3910*/  FADD R17, R17, R36 ;  /* 0x0000002411117221 */ /* 0x000fe20000000000 */
[----:B------:R-:W-:-:S04]  /*3920*/  HADD2.F32 R37, -RZ, R19.H0_H0 ;  /* 0x20000013ff257230 */ /* 0x000fc80000004100 */
[----:B------:R-:W-:Y:S01]  /*3930*/  MOV R23, R17 ;  /* 0x0000001100177202 */ /* 0x000fe20000000f00 */
[----:B------:R-:W-:Y:S02]  /*3940*/  HADD2.F32 R19, -RZ, R19.H1_H1 ;  /* 0x30000013ff137230 */ /* 0x000fe40000004100 */
[----:B------:R-:W-:-:S07]  /*3950*/  FMUL R37, R22, R37 ;  /* 0x0000002516257220 */ /* 0x000fce0000400000 */
[----:B------:R-:W-:Y:S05]  /*3960*/  WARPSYNC.COLLECTIVE R30, `(.L_x_62) ;  /* 0x000000001e087348 */ /* 0x000fea0003c00000 */
[----:B------:R1:W2:Y:S02]  /*3970*/  SHFL.BFLY P2, R31, R23, R28, R29 ;  /* 0x0c00001c171f7389 */ /* 0x0002a4000004001d */
[----:B-12---:R-:W-:Y:S05]  /*3980*/  ENDCOLLECTIVE ;  /* 0x000000000000791b */ /* 0x006fea0003800000 */
.L_x_62:
[----:B------:R-:W-:Y:S01]  /*3990*/  FMUL R19, R22, R19 ;  /* 0x0000001316137220 */ /* 0x000fe20000400000 */
[----:B------:R-:W-:Y:S01]  /*39a0*/  HFMA2 R28, -RZ, RZ, 0, 5.9604644775390625e-08 ;  /* 0x00000001ff1c7431 */ /* 0x000fe200000001ff */
        /* <DEDUP_REMOVED lines=9> */
.L_x_63:
[----:B------:R-:W-:Y:S01]  /*3a40*/  FMUL R38, R22, R17 ;  /* 0x0000001116267220 */ /* 0x000fe20000400000 */
[----:B------:R-:W-:Y:S01]  /*3a50*/  HFMA2 R28, -RZ, RZ, 0, 9.5367431640625e-07 ;  /* 0x00000010ff1c7431 */ /* 0x000fe200000001ff */
[----:B------:R-:W-:Y:S02]  /*3a60*/  MOV R23, R16 ;  /* 0x0000001000177202 */ /* 0x000fe40000000f00 */
[----:B------:R-:W-:-:S07]  /*3a70*/  MOV R42, R31 ;  /* 0x0000001f002a7202 */ /* 0x000fce0000000f00 */
[----:B------:R-:W-:Y:S05]  /*3a80*/  WARPSYNC.COLLECTIVE R30, `(.L_x_64) ;  /* 0x000000001e087348 */ /* 0x000fea0003c00000 */
[----:B------:R1:W2:Y:S02]  /*3a90*/  SHFL.BFLY P2, R31, R23, R28, R29 ;  /* 0x0c00001c171f7389 */ /* 0x0002a4000004001d */
[----:B-12---:R-:W-:Y:S05]  /*3aa0*/  ENDCOLLECTIVE ;  /* 0x000000000000791b */ /* 0x006fea0003800000 */
.L_x_64:
        /* <DEDUP_REMOVED lines=8> */
.L_x_65:
[----:B------:R-:W-:Y:S01]  /*3b30*/  HFMA2 R28, -RZ, RZ, 0, 2.384185791015625e-07 ;  /* 0x00000004ff1c7431 */ /* 0x000fe200000001ff */
[----:B------:R-:W-:-:S05]  /*3b40*/  MOV R39, R31 ;  /* 0x0000001f00277202 */ /* 0x000fca0000000f00 */
[----:B------:R-:W-:-:S07]  /*3b50*/  FADD R23, R36, R39 ;  /* 0x0000002724177221 */ /* 0x000fce0000000000 */
[----:B------:R-:W-:Y:S05]  /*3b60*/  WARPSYNC.COLLECTIVE R30, `(.L_x_66) ;  /* 0x000000001e087348 */ /* 0x000fea0003c00000 */
[----:B------:R1:W2:Y:S02]  /*3b70*/  SHFL.BFLY P2, R31, R23, R28, R29 ;  /* 0x0c00001c171f7389 */ /* 0x0002a4000004001d */
[----:B-12---:R-:W-:Y:S05]  /*3b80*/  ENDCOLLECTIVE ;  /* 0x000000000000791b */ /* 0x006fea0003800000 */
.L_x_66:
[----:B------:R-:W-:Y:S01]  /*3b90*/  HFMA2 R28, -RZ, RZ, 0, 1.1920928955078125e-07 ;  /* 0x00000002ff1c7431 */ /* 0x000fe200000001ff */
[----:B------:R-:W-:-:S05]  /*3ba0*/  MOV R29, R31 ;  /* 0x0000001f001d7202 */ /* 0x000fca0000000f00 */
[----:B------:R-:W-:Y:S01]  /*3bb0*/  FADD R23, R23, R29 ;  /* 0x0000001d17177221 */ /* 0x000fe20000000000 */
[----:B------:R-:W-:-:S07]  /*3bc0*/  MOV R29, 0x1f ;  /* 0x0000001f001d7802 */ /* 0x000fce0000000f00 */
[----:B------:R-:W-:Y:S05]  /*3bd0*/  WARPSYNC.COLLECTIVE R30, `(.L_x_67) ;  /* 0x000000001e087348 */ /* 0x000fea0003c00000 */
[----:B------:R1:W2:Y:S02]  /*3be0*/  SHFL.BFLY P2, R31, R23, R28, R29 ;  /* 0x0c00001c171f7389 */ /* 0x0002a4000004001d */
[----:B-12---:R-:W-:Y:S05]  /*3bf0*/  ENDCOLLECTIVE ;  /* 0x000000000000791b */ /* 0x006fea0003800000 */
.L_x_67:
[----:B------:R-:W-:Y:S01]  /*3c00*/  HFMA2 R28, -RZ, RZ, 0, 5.9604644775390625e-08 ;  /* 0x00000001ff1c7431 */ /* 0x000fe200000001ff */
[----:B------:R-:W-:-:S05]  /*3c10*/  MOV R21, R31 ;  /* 0x0000001f00157202 */ /* 0x000fca0000000f00 */
[----:B------:R-:W-:-:S07]  /*3c20*/  FADD R23, R23, R21 ;  /* 0x0000001517177221 */ /* 0x000fce0000000000 */
[----:B------:R-:W-:Y:S05]  /*3c30*/  WARPSYNC.COLLECTIVE R30, `(.L_x_68) ;  /* 0x000000001e087348 */ /* 0x000fea0003c00000 */
[----:B------:R1:W2:Y:S02]  /*3c40*/  SHFL.BFLY P2, R31, R23, R28, R29 ;  /* 0x0c00001c171f7389 */ /* 0x0002a4000004001d */
[----:B-12---:R-:W-:Y:S05]  /*3c50*/  ENDCOLLECTIVE ;  /* 0x000000000000791b */ /* 0x006fea0003800000 */
.L_x_68:
[----:B------:R-:W-:Y:S01]  /*3c60*/  HFMA2 R28, -RZ, RZ, 0, 9.5367431640625e-07 ;  /* 0x00000010ff1c7431 */ /* 0x000fe200000001ff */
[----:B------:R-:W-:-:S05]  /*3c70*/  MOV R40, R31 ;  /* 0x0000001f00287202 */ /* 0x000fca0000000f00 */
[----:B------:R-:W-:Y:S01]  /*3c80*/  FADD R16, R23, R40 ;  /* 0x0000002817107221 */ /* 0x000fe20000000000 */
[----:B------:R-:W-:-:S07]  /*3c90*/  MOV R23, R38 ;  /* 0x0000002600177202 */ /* 0x000fce0000000f00 */
[----:B------:R-:W-:Y:S05]  /*3ca0*/  WARPSYNC.COLLECTIVE R30, `(.L_x_69) ;  /* 0x000000001e087348 */ /* 0x000fea0003c00000 */
[----:B------:R1:W2:Y:S02]  /*3cb0*/  SHFL.BFLY P2, R31, R23, R28, R29 ;  /* 0x0c00001c171f7389 */ /* 0x0002a4000004001d */
[----:B-12---:R-:W-:Y:S05]  /*3cc0*/  ENDCOLLECTIVE ;  /* 0x000000000000791b */ /* 0x006fea0003800000 */
.L_x_69:
[----:B------:R-:W-:Y:S01]  /*3cd0*/  HFMA2 R28, -RZ, RZ, 0, 4.76837158203125e-07 ;  /* 0x00000008ff1c7431 */ /* 0x000fe200000001ff */
[----:B------:R-:W-:-:S05]  /*3ce0*/  MOV R35, R31 ;  /* 0x0000001f00237202 */ /* 0x000fca0000000f00 */
[----:B------:R-:W-:-:S05]  /*3cf0*/  FADD R35, R38, R35 ;  /* 0x0000002326237221 */ /* 0x000fca0000000000 */
[----:B------:R-:W-:-:S07]  /*3d00*/  MOV R23, R35 ;  /* 0x0000002300177202 */ /* 0x000fce0000000f00 */
[----:B------:R-:W-:Y:S05]  /*3d10*/  WARPSYNC.COLLECTIVE R30, `(.L_x_70) ;  /* 0x000000001e087348 */ /* 0x000fea0003c00000 */
[----:B------:R1:W2:Y:S02]  /*3d20*/  SHFL.BFLY P2, R31, R23, R28, R29 ;  /* 0x0c00001c171f7389 */ /* 0x0002a4000004001d */
[----:B-12---:R-:W-:Y:S05]  /*3d30*/  ENDCOLLECTIVE ;  /* 0x000000000000791b */ /* 0x006fea0003800000 */
.L_x_70:
[----:B------:R-:W-:Y:S01]  /*3d40*/  HFMA2 R28, -RZ, RZ, 0, 2.384185791015625e-07 ;  /* 0x00000004ff1c7431 */ /* 0x000fe200000001ff */
[----:B------:R-:W-:-:S05]  /*3d50*/  MOV R38, R31 ;  /* 0x0000001f00267202 */ /* 0x000fca0000000f00 */
[----:B------:R-:W-:-:S05]  /*3d60*/  FADD R17, R35, R38 ;  /* 0x0000002623117221 */ /* 0x000fca0000000000 */
[----:B------:R-:W-:-:S07]  /*3d70*/  MOV R23, R17 ;  /* 0x0000001100177202 */ /* 0x000fce0000000f00 */
[----:B------:R-:W-:Y:S05]  /*3d80*/  WARPSYNC.COLLECTIVE R30, `(.L_x_71) ;  /* 0x000000001e087348 */ /* 0x000fea0003c00000 */
[----:B------:R1:W2:Y:S02]  /*3d90*/  SHFL.BFLY P2, R31, R23, R28, R29 ;  /* 0x0c00001c171f7389 */ /* 0x0002a4000004001d */
[----:B-12---:R-:W-:Y:S05]  /*3da0*/  ENDCOLLECTIVE ;  /* 0x000000000000791b */ /* 0x006fea0003800000 */
.L_x_71:
[----:B------:R-:W-:Y:S01]  /*3db0*/  HFMA2 R28, -RZ, RZ, 0, 1.1920928955078125e-07 ;  /* 0x00000002ff1c7431 */ /* 0x000fe200000001ff */
[----:B------:R-:W-:-:S05]  /*3dc0*/  MOV R30, R31 ;  /* 0x0000001f001e7202 */ /* 0x000fca0000000f00 */
[----:B------:R-:W-:Y:S01]  /*3dd0*/  FADD R17, R17, R30 ;  /* 0x0000001e11117221 */ /* 0x000fe20000000000 */
[----:B------:R-:W-:-:S04]  /*3de0*/  MOV R30, 0xffffffff ;  /* 0xffffffff001e7802 */ /* 0x000fc80000000f00 */
[----:B------:R-:W-:-:S07]  /*3df0*/  MOV R23, R17 ;  /* 0x0000001100177202 */ /* 0x000fce0000000f00 */
[----:B------:R-:W-:Y:S05]  /*3e00*/  WARPSYNC.COLLECTIVE R30, `(.L_x_72) ;  /* 0x000000001e087348 */ /* 0x000fea0003c00000 */
[----:B------:R1:W2:Y:S02]  /*3e10*/  SHFL.BFLY P2, R31, R23, R28, R29 ;  /* 0x0c00001c171f7389 */ /* 0x0002a4000004001d */
[----:B-12---:R-:W-:Y:S05]  /*3e20*/  ENDCOLLECTIVE ;  /* 0x000000000000791b */ /* 0x006fea0003800000 */
.L_x_72:
[----:B------:R-:W-:-:S04]  /*3e30*/  IMAD.MOV.U32 R28, RZ, RZ, R31 ;  /* 0x000000ffff1c7224 */ /* 0x000fc800078e001f */
[----:B------:R-:W-:Y:S01]  /*3e40*/  FADD R17, R17, R28 ;  /* 0x0000001c11117221 */ /* 0x000fe20000000000 */
[----:B------:R-:W-:-:S04]  /*3e50*/  HFMA2 R28, -RZ, RZ, 0, 5.9604644775390625e-08 ;  /* 0x00000001ff1c7431 */ /* 0x000fc800000001ff */
[----:B------:R-:W-:-:S07]  /*3e60*/  MOV R23, R17 ;  /* 0x0000001100177202 */ /* 0x000fce0000000f00 */
[----:B------:R-:W-:Y:S05]  /*3e70*/  WARPSYNC.COLLECTIVE R30, `(.L_x_73) ;  /* 0x000000001e087348 */ /* 0x000fea0003c00000 */
[----:B------:R1:W2:Y:S02]  /*3e80*/  SHFL.BFLY P2, R31, R23, R28, R29 ;  /* 0x0c00001c171f7389 */ /* 0x0002a4000004001d */
[----:B-12---:R-:W-:Y:S05]  /*3e90*/  ENDCOLLECTIVE ;  /* 0x000000000000791b */ /* 0x006fea0003800000 */
.L_x_73:
[----:B------:R-:W-:Y:S01]  /*3ea0*/  HFMA2 R28, -RZ, RZ, 0, 9.5367431640625e-07 ;  /* 0x00000010ff1c7431 */ /* 0x000fe200000001ff */
[----:B------:R-:W-:Y:S02]  /*3eb0*/  MOV R23, R37 ;  /* 0x0000002500177202 */ /* 0x000fe40000000f00 */
[----:B------:R-:W-:-:S07]  /*3ec0*/  MOV R38, R31 ;  /* 0x0000001f00267202 */ /* 0x000fce0000000f00 */
[----:B------:R-:W-:Y:S05]  /*3ed0*/  WARPSYNC.COLLECTIVE R30, `(.L_x_74) ;  /* 0x000000001e087348 */ /* 0x000fea0003c00000 */
[----:B------:R1:W2:Y:S02]  /*3ee0*/  SHFL.BFLY P2, R31, R23, R28, R29 ;  /* 0x0c00001c171f7389 */ /* 0x0002a4000004001d */
[----:B-12---:R-:W-:Y:S05]  /*3ef0*/  ENDCOLLECTIVE ;  /* 0x000000000000791b */ /* 0x006fea0003800000 */
.L_x_74:
        /* <DEDUP_REMOVED lines=8> */
.L_x_75:
[----:B------:R-:W-:Y:S01]  /*3f80*/  HFMA2 R28, -RZ, RZ, 0, 2.384185791015625e-07 ;  /* 0x00000004ff1c7431 */ /* 0x000fe200000001ff */
[----:B------:R-:W-:-:S05]  /*3f90*/  MOV R37, R31 ;  /* 0x0000001f00257202 */ /* 0x000fca0000000f00 */
[----:B------:R-:W-:-:S05]  /*3fa0*/  FADD R37, R34, R37 ;  /* 0x0000002522257221 */ /* 0x000fca0000000000 */
[----:B------:R-:W-:-:S07]  /*3fb0*/  MOV R23, R37 ;  /* 0x0000002500177202 */ /* 0x000fce0000000f00 */
[----:B------:R-:W-:Y:S05]  /*3fc0*/  WARPSYNC.COLLECTIVE R30, `(.L_x_76) ;  /* 0x000000001e087348 */ /* 0x000fea0003c00000 */
[----:B------:R1:W2:Y:S02]  /*3fd0*/  SHFL.BFLY P2, R31, R23, R28, R29 ;  /* 0x0c00001c171f7389 */ /* 0x0002a4000004001d */
[----:B-12---:R-:W-:Y:S05]  /*3fe0*/  ENDCOLLECTIVE ;  /* 0x000000000000791b */ /* 0x006fea0003800000 */
.L_x_76:
[----:B------:R-:W-:-:S05]  /*3ff0*/  MOV R28, R31 ;  /* 0x0000001f001c7202 */ /* 0x000fca0000000f00 */
[----:B------:R-:W-:Y:S01]  /*4000*/  FADD R37, R37, R28 ;  /* 0x0000001c25257221 */ /* 0x000fe20000000000 */
[----:B------:R-:W-:-:S04]  /*4010*/  HFMA2 R28, -RZ, RZ, 0, 1.1920928955078125e-07 ;  /* 0x00000002ff1c7431 */ /* 0x000fc800000001ff */
[----:B------:R-:W-:-:S07]  /*4020*/  MOV R23, R37 ;  /* 0x0000002500177202 */ /* 0x000fce0000000f00 */
[----:B------:R-:W-:Y:S05]  /*4030*/  WARPSYNC.COLLECTIVE R30, `(.L_x_77) ;  /* 0x000000001e087348 */ /* 0x000fea0003c00000 */
[----:B------:R1:W2:Y:S02]  /*4040*/  SHFL.BFLY P2, R31, R23, R28, R29 ;  /* 0x0c00001c171f7389 */ /* 0x0002a4000004001d */
[----:B-12---:R-:W-:Y:S05]  /*4050*/  ENDCOLLECTIVE ;  /* 0x000000000000791b */ /* 0x006fea0003800000 */
.L_x_77:
[----:B------:R-:W-:Y:S01]  /*4060*/  HFMA2 R28, -RZ, RZ, 0, 5.9604644775390625e-08 ;  /* 0x00000001ff1c7431 */ /* 0x000fe200000001ff */
[----:B------:R-:W-:-:S05]  /*4070*/  MOV R21, R31 ;  /* 0x0000001f00157202 */ /* 0x000fca0000000f00 */
[----:B------:R-:W-:-:S05]  /*4080*/  FADD R21, R37, R21 ;  /* 0x0000001525157221 */ /* 0x000fca0000000000 */
[----:B------:R-:W-:-:S07]  /*4090*/  MOV R23, R21 ;  /* 0x0000001500177202 */ /* 0x000fce0000000f00 */
[----:B------:R-:W-:Y:S05]  /*40a0*/  WARPSYNC.COLLECTIVE R30, `(.L_x_78) ;  /* 0x000000001e087348 */ /* 0x000fea0003c00000 */
[----:B------:R1:W2:Y:S02]  /*40b0*/  SHFL.BFLY P2, R31, R23, R28, R29 ;  /* 0x0c00001c171f7389 */ /* 0x0002a4000004001d */
[----:B-12---:R-:W-:Y:S05]  /*40c0*/  ENDCOLLECTIVE ;  /* 0x000000000000791b */ /* 0x006fea0003800000 */
.L_x_78:
[----:B------:R-:W-:Y:S01]  /*40d0*/  HFMA2 R28, -RZ, RZ, 0, 9.5367431640625e-07 ;  /* 0x00000010ff1c7431 */ /* 0x000fe200000001ff */
[----:B------:R-:W-:Y:S02]  /*40e0*/  MOV R23, R19 ;  /* 0x0000001300177202 */ /* 0x000fe40000000f00 */
[----:B------:R-:W-:-:S07]  /*40f0*/  MOV R18, R31 ;  /* 0x0000001f00127202 */ /* 0x000fce0000000f00 */
[----:B------:R-:W-:Y:S05]  /*4100*/  WARPSYNC.COLLECTIVE R30, `(.L_x_79) ;  /* 0x000000001e087348 */ /* 0x000fea0003c00000 */
[----:B------:R1:W2:Y:S02]  /*4110*/  SHFL.BFLY P2, R31, R23, R28, R29 ;  /* 0x0c00001c171f7389 */ /* 0x0002a4000004001d */
[----:B-12---:R-:W-:Y:S05]  /*4120*/  ENDCOLLECTIVE ;  /* 0x000000000000791b */ /* 0x006fea0003800000 */
.L_x_79:
[----:B------:R-:W-:Y:S02]  /*4130*/  FADD R18, R21, R18 ;  /* 0x0000001215127221 */ /* 0x000fe40000000000 */
[----:B------:R-:W1:Y:S01]  /*4140*/  LDS.64 R20, [R20+0x18] ;  /* 0x0000180014147984 */ /* 0x000e620000000a00 */
[----:B------:R-:W-:Y:S02]  /*4150*/  HFMA2 R28, -RZ, RZ, 0, 4.76837158203125e-07 ;  /* 0x00000008ff1c7431 */ /* 0x000fe400000001ff */
[----:B------:R-:W-:-:S05]  /*4160*/  FADD R19, R19, R31 ;  /* 0x0000001f13137221 */ /* 0x000fca0000000000 */
[----:B------:R-:W-:-:S07]  /*4170*/  MOV R23, R19 ;  /* 0x0000001300177202 */ /* 0x000fce0000000f00 */
[----:B-1----:R-:W-:Y:S05]  /*4180*/  WARPSYNC.COLLECTIVE R30, `(.L_x_80) ;  /* 0x000000001e087348 */ /* 0x002fea0003c00000 */
[----:B------:R2:W3:Y:S02]  /*4190*/  SHFL.BFLY P2, R31, R23, R28, R29 ;  /* 0x0c00001c171f7389 */ /* 0x0004e4000004001d */
[----:B-123--:R-:W-:Y:S05]  /*41a0*/  ENDCOLLECTIVE ;  /* 0x000000000000791b */ /* 0x00efea0003800000 */
.L_x_80:
[----:B------:R-:W-:Y:S02]  /*41b0*/  HADD2.F32 R35, -RZ, R20.H1_H1 ;  /* 0x30000014ff237230 */ /* 0x000fe40000004100 */
[--C-:B------:R-:W-:Y:S02]  /*41c0*/  HADD2.F32 R37, -RZ, R21.reuse.H0_H0 ;  /* 0x20000015ff257230 */ /* 0x100fe40000004100 */
[----:B------:R-:W-:Y:S02]  /*41d0*/  HFMA2 R28, -RZ, RZ, 0, 2.384185791015625e-07 ;  /* 0x00000004ff1c7431 */ /* 0x000fe400000001ff */
[----:B------:R-:W-:Y:S02]  /*41e0*/  HADD2.F32 R39, -RZ, R21.H1_H1 ;  /* 0x30000015ff277230 */ /* 0x000fe40000004100 */
[C---:B------:R-:W-:Y:S01]  /*41f0*/  FMUL R21, R22.reuse, R35 ;  /* 0x0000002316157220 */ /* 0x040fe20000400000 */
[----:B------:R-:W-:Y:S01]  /*4200*/  FMUL R35, R22, R37 ;  /* 0x0000002516237220 */ /* 0x000fe20000400000 */
[----:B------:R-:W-:-:S05]  /*4210*/  FADD R19, R19, R31 ;  /* 0x0000001f13137221 */ /* 0x000fca0000000000 */
[----:B------:R-:W-:-:S07]  /*4220*/  MOV R23, R19 ;  /* 0x0000001300177202 */ /* 0x000fce0000000f00 */
[----:B------:R-:W-:Y:S05]  /*4230*/  WARPSYNC.COLLECTIVE R30, `(.L_x_81) ;  /* 0x000000001e087348 */ /* 0x000fea0003c00000 */
[----:B------:R1:W2:Y:S02]  /*4240*/  SHFL.BFLY P2, R31, R23, R28, R29 ;  /* 0x0c00001c171f7389 */ /* 0x0002a4000004001d */
[----:B-12---:R-:W-:Y:S05]  /*4250*/  ENDCOLLECTIVE ;  /* 0x000000000000791b */ /* 0x006fea0003800000 */
.L_x_81:
[----:B------:R-:W-:-:S05]  /*4260*/  MOV R28, R31 ;  /* 0x0000001f001c7202 */ /* 0x000fca0000000f00 */
[----:B------:R-:W-:Y:S01]  /*4270*/  FADD R19, R19, R28 ;  /* 0x0000001c13137221 */ /* 0x000fe20000000000 */
[----:B------:R-:W-:-:S04]  /*4280*/  HFMA2 R28, -RZ, RZ, 0, 1.1920928955078125e-07 ;  /* 0x00000002ff1c7431 */ /* 0x000fc800000001ff */
[----:B------:R-:W-:-:S07]  /*4290*/  MOV R23, R19 ;  /* 0x0000001300177202 */ /* 0x000fce0000000f00 */
[----:B------:R-:W-:Y:S05]  /*42a0*/  WARPSYNC.COLLECTIVE R30, `(.L_x_82) ;  /* 0x000000001e087348 */ /* 0x000fea0003c00000 */
[----:B------:R1:W2:Y:S02]  /*42b0*/  SHFL.BFLY P2, R31, R23, R28, R29 ;  /* 0x0c00001c171f7389 */ /* 0x0002a4000004001d */
[----:B-12---:R-:W-:Y:S05]  /*42c0*/  ENDCOLLECTIVE ;  /* 0x000000000000791b */ /* 0x006fea0003800000 */
.L_x_82:
[----:B------:R-:W-:-:S05]  /*42d0*/  MOV R28, R31 ;  /* 0x0000001f001c7202 */ /* 0x000fca0000000f00 */
[----:B------:R-:W-:Y:S01]  /*42e0*/  FADD R34, R19, R28 ;  /* 0x0000001c13227221 */ /* 0x000fe20000000000 */
[----:B------:R-:W-:-:S04]  /*42f0*/  HFMA2 R28, -RZ, RZ, 0, 5.9604644775390625e-08 ;  /* 0x00000001ff1c7431 */ /* 0x000fc800000001ff */
[----:B------:R-:W-:-:S07]  /*4300*/  MOV R23, R34 ;  /* 0x0000002200177202 */ /* 0x000fce0000000f00 */
[----:B------:R-:W-:Y:S05]  /*4310*/  WARPSYNC.COLLECTIVE R30, `(.L_x_83) ;  /* 0x000000001e087348 */ /* 0x000fea0003c00000 */
[----:B------:R1:W2:Y:S02]  /*4320*/  SHFL.BFLY P2, R31, R23, R28, R29 ;  /* 0x0c00001c171f7389 */ /* 0x0002a4000004001d */
[----:B-12---:R-:W-:Y:S05]  /*4330*/  ENDCOLLECTIVE ;  /* 0x000000000000791b */ /* 0x006fea0003800000 */
.L_x_83:
[----:B------:R-:W-:Y:S01]  /*4340*/  IMAD.MOV.U32 R28, RZ, RZ, 0x10 ;  /* 0x00000010ff1c7424 */ /* 0x000fe200078e00ff */
[----:B------:R-:W-:Y:S01]  /*4350*/  MOV R19, R31 ;  /* 0x0000001f00137202 */ /* 0x000fe20000000f00 */
[----:B------:R-:W-:-:S04]  /*4360*/  HADD2.F32 R31, -RZ, R20.H0_H0 ;  /* 0x20000014ff1f7230 */ /* 0x000fc80000004100 */
[----:B------:R-:W-:Y:S01]  /*4370*/  FADD R19, R34, R19 ;  /* 0x0000001322137221 */ /* 0x000fe20000000000 */
[C---:B------:R-:W-:Y:S01]  /*4380*/  FMUL R36, R22.reuse, R31 ;  /* 0x0000001f16247220 */ /* 0x040fe20000400000 */
[----:B------:R-:W-:-:S04]  /*4390*/  FMUL R34, R22, R39 ;  /* 0x0000002716227220 */ /* 0x000fc80000400000 */
[----:B------:R-:W-:-:S07]  /*43a0*/  MOV R23, R36 ;  /* 0x0000002400177202 */ /* 0x000fce0000000f00 */
[----:B------:R-:W-:Y:S05]  /*43b0*/  WARPSYNC.COLLECTIVE R30, `(.L_x_84) ;  /* 0x000000001e087348 */ /* 0x000fea0003c00000 */
[----:B------:R1:W2:Y:S02]  /*43c0*/  SHFL.BFLY P2, R31, R23, R28, R29 ;  /* 0x0c00001c171f7389 */ /* 0x0002a4000004001d */
[----:B-12---:R-:W-:Y:S05]  /*43d0*/  ENDCOLLECTIVE ;  /* 0x000000000000791b */ /* 0x006fea0003800000 */
.L_x_84:
[----:B------:R-:W-:Y:S01]  /*43e0*/  HFMA2 R28, -RZ, RZ, 0, 4.76837158203125e-07 ;  /* 0x00000008ff1c7431 */ /* 0x000fe200000001ff */
[----:B------:R-:W-:-:S05]  /*43f0*/  MOV R20, R31 ;  /* 0x0000001f00147202 */ /* 0x000fca0000000f00 */
[----:B------:R-:W-:-:S05]  /*4400*/  FADD R20, R36, R20 ;  /* 0x0000001424147221 */ /* 0x000fca0000000000 */
[----:B------:R-:W-:-:S07]  /*4410*/  MOV R23, R20 ;  /* 0x0000001400177202 */ /* 0x000fce0000000f00 */
[----:B------:R-:W-:Y:S05]  /*4420*/  WARPSYNC.COLLECTIVE R30, `(.L_x_85) ;  /* 0x000000001e087348 */ /* 0x000fea0003c00000 */
[----:B------:R1:W2:Y:S02]  /*4430*/  SHFL.BFLY P2, R31, R23, R28, R29 ;  /* 0x0c00001c171f7389 */ /* 0x0002a4000004001d */
[----:B-12---:R-:W-:Y:S05]  /*4440*/  ENDCOLLECTIVE ;  /* 0x000000000000791b */ /* 0x006fea0003800000 */
.L_x_85:
[----:B------:R-:W-:Y:S01]  /*4450*/  HFMA2 R28, -RZ, RZ, 0, 2.384185791015625e-07 ;  /* 0x00000004ff1c7431 */ /* 0x000fe200000001ff */
[----:B------:R-:W-:-:S05]  /*4460*/  MOV R29, R31 ;  /* 0x0000001f001d7202 */ /* 0x000fca0000000f00 */
[----:B------:R-:W-:Y:S01]  /*4470*/  FADD R20, R20, R29 ;  /* 0x0000001d14147221 */ /* 0x000fe20000000000 */
[----:B------:R-:W-:-:S04]  /*4480*/  MOV R29, 0x1f ;  /* 0x0000001f001d7802 */ /* 0x000fc80000000f00 */
[----:B------:R-:W-:-:S07]  /*4490*/  MOV R23, R20 ;  /* 0x0000001400177202 */ /* 0x000fce0000000f00 */
[----:B------:R-:W-:Y:S05]  /*44a0*/  WARPSYNC.COLLECTIVE R30, `(.L_x_86) ;  /* 0x000000001e087348 */ /* 0x000fea0003c00000 */
[----:B------:R1:W2:Y:S02]  /*44b0*/  SHFL.BFLY P2, R31, R23, R28, R29 ;  /* 0x0c00001c171f7389 */ /* 0x0002a4000004001d */
[----:B-12---:R-:W-:Y:S05]  /*44c0*/  ENDCOLLECTIVE ;  /* 0x000000000000791b */ /* 0x006fea0003800000 */
.L_x_86:
        /* <DEDUP_REMOVED lines=8> */
.L_x_87:
[----:B------:R-:W-:Y:S01]  /*4550*/  HFMA2 R28, -RZ, RZ, 0, 5.9604644775390625e-08 ;  /* 0x00000001ff1c7431 */ /* 0x000fe200000001ff */
[----:B------:R-:W-:-:S05]  /*4560*/  MOV R30, R31 ;  /* 0x0000001f001e7202 */ /* 0x000fca0000000f00 */
[----:B------:R-:W-:Y:S01]  /*4570*/  FADD R20, R20, R30 ;  /* 0x0000001e14147221 */ /* 0x000fe20000000000 */
[----:B------:R-:W-:-:S04]  /*4580*/  MOV R30, 0xffffffff ;  /* 0xffffffff001e7802 */ /* 0x000fc80000000f00 */
[----:B------:R-:W-:-:S07]  /*4590*/  MOV R23, R20 ;  /* 0x0000001400177202 */ /* 0x000fce0000000f00 */
[----:B------:R-:W-:Y:S05]  /*45a0*/  WARPSYNC.COLLECTIVE R30, `(.L_x_88) ;  /* 0x000000001e087348 */ /* 0x000fea0003c00000 */
[----:B------:R1:W2:Y:S02]  /*45b0*/  SHFL.BFLY P2, R31, R23, R28, R29 ;  /* 0x0c00001c171f7389 */ /* 0x0002a4000004001d */
[----:B-12---:R-:W-:Y:S05]  /*45c0*/  ENDCOLLECTIVE ;  /* 0x000000000000791b */ /* 0x006fea0003800000 */
.L_x_88:
[----:B------:R-:W-:Y:S01]  /*45d0*/  HFMA2 R28, -RZ, RZ, 0, 9.5367431640625e-07 ;  /* 0x00000010ff1c7431 */ /* 0x000fe200000001ff */
[----:B------:R-:W-:Y:S01]  /*45e0*/  MOV R23, R21 ;  /* 0x0000001500177202 */ /* 0x000fe20000000f00 */
[----:B------:R-:W-:-:S07]  /*45f0*/  FADD R20, R20, R31 ;  /* 0x0000001f14147221 */ /* 0x000fce0000000000 */
[----:B------:R-:W-:Y:S05]  /*4600*/  WARPSYNC.COLLECTIVE R30, `(.L_x_89) ;  /* 0x000000001e087348 */ /* 0x000fea0003c00000 */
[----:B------:R1:W2:Y:S02]  /*4610*/  SHFL.BFLY P2, R31, R23, R28, R29 ;  /* 0x0c00001c171f7389 */ /* 0x0002a4000004001d */
[----:B-12---:R-:W-:Y:S05]  /*4620*/  ENDCOLLECTIVE ;  /* 0x000000000000791b */ /* 0x006fea0003800000 */
.L_x_89:
[----:B------:R-:W-:Y:S02]  /*4630*/  HFMA2 R28, -RZ, RZ, 0, 4.76837158203125e-07 ;  /* 0x00000008ff1c7431 */ /* 0x000fe400000001ff */
[----:B------:R-:W-:-:S05]  /*4640*/  FADD R36, R21, R31 ;  /* 0x0000001f15247221 */ /* 0x000fca0000000000 */
[----:B------:R-:W-:-:S07]  /*4650*/  MOV R23, R36 ;  /* 0x0000002400177202 */ /* 0x000fce0000000f00 */
[----:B------:R-:W-:Y:S05]  /*4660*/  WARPSYNC.COLLECTIVE R30, `(.L_x_90) ;  /* 0x000000001e087348 */ /* 0x000fea0003c00000 */
[----:B------:R1:W2:Y:S02]  /*4670*/  SHFL.BFLY P2, R31, R23, R28, R29 ;  /* 0x0c00001c171f7389 */ /* 0x0002a4000004001d */
[----:B-12---:R-:W-:Y:S05]  /*4680*/  ENDCOLLECTIVE ;  /* 0x000000000000791b */ /* 0x006fea0003800000 */
.L_x_90:
[----:B------:R-:W-:Y:S02]  /*4690*/  HFMA2 R28, -RZ, RZ, 0, 2.384185791015625e-07 ;  /* 0x00000004ff1c7431 */ /* 0x000fe400000001ff */
[----:B------:R-:W-:-:S05]  /*46a0*/  FADD R36, R36, R31 ;  /* 0x0000001f24247221 */ /* 0x000fca0000000000 */
[----:B------:R-:W-:-:S07]  /*46b0*/  MOV R23, R36 ;  /* 0x0000002400177202 */ /* 0x000fce0000000f00 */
[----:B------:R-:W-:Y:S05]  /*46c0*/  WARPSYNC.COLLECTIVE R30, `(.L_x_91) ;  /* 0x000000001e087348 */ /* 0x000fea0003c00000 */
[----:B------:R1:W2:Y:S02]  /*46d0*/  SHFL.BFLY P2, R31, R23, R28, R29 ;  /* 0x0c00001c171f7389 */ /* 0x0002a4000004001d */
[----:B-12---:R-:W-:Y:S05]  /*46e0*/  ENDCOLLECTIVE ;  /* 0x000000000000791b */ /* 0x006fea0003800000 */
.L_x_91:
[----:B------:R-:W-:Y:S02]  /*46f0*/  HFMA2 R28, -RZ, RZ, 0, 1.1920928955078125e-07 ;  /* 0x00000002ff1c7431 */ /* 0x000fe400000001ff */
[----:B------:R-:W-:-:S05]  /*4700*/  FADD R36, R36, R31 ;  /* 0x0000001f24247221 */ /* 0x000fca0000000000 */
[----:B------:R-:W-:-:S07]  /*4710*/  MOV R23, R36 ;  /* 0x0000002400177202 */ /* 0x000fce0000000f00 */
[----:B------:R-:W-:Y:S05]  /*4720*/  WARPSYNC.COLLECTIVE R30, `(.L_x_92) ;  /* 0x000000001e087348 */ /* 0x000fea0003c00000 */
[----:B------:R1:W2:Y:S02]  /*4730*/  SHFL.BFLY P2, R31, R23, R28, R29 ;  /* 0x0c00001c171f7389 */ /* 0x0002a4000004001d */
[----:B-12---:R-:W-:Y:S05]  /*4740*/  ENDCOLLECTIVE ;  /* 0x000000000000791b */ /* 0x006fea0003800000 */
.L_x_92:
        /* <DEDUP_REMOVED lines=8> */
.L_x_93:
[----:B------:R-:W-:Y:S01]  /*47d0*/  HFMA2 R28, -RZ, RZ, 0, 9.5367431640625e-07 ;  /* 0x00000010ff1c7431 */ /* 0x000fe200000001ff */
[----:B------:R-:W-:Y:S02]  /*47e0*/  MOV R23, R35 ;  /* 0x0000002300177202 */ /* 0x000fe40000000f00 */
[----:B------:R-:W-:-:S07]  /*47f0*/  MOV R37, R31 ;  /* 0x0000001f00257202 */ /* 0x000fce0000000f00 */
[----:B------:R-:W-:Y:S05]  /*4800*/  WARPSYNC.COLLECTIVE R30, `(.L_x_94) ;  /* 0x000000001e087348 */ /* 0x000fea0003c00000 */
[----:B------:R1:W2:Y:S02]  /*4810*/  SHFL.BFLY P2, R31, R23, R28, R29 ;  /* 0x0c00001c171f7389 */ /* 0x0002a4000004001d */
[----:B-12---:R-:W-:Y:S05]  /*4820*/  ENDCOLLECTIVE ;  /* 0x000000000000791b */ /* 0x006fea0003800000 */
.L_x_94:
[----:B------:R-:W-:Y:S01]  /*4830*/  FADD R21, R36, R37 ;  /* 0x0000002524157221 */ /* 0x000fe20000000000 */
[----:B------:R-:W-:Y:S01]  /*4840*/  IMAD.MOV.U32 R28, RZ, RZ, 0x8 ;  /* 0x00000008ff1c7424 */ /* 0x000fe200078e00ff */
[----:B------:R-:W-:-:S05]  /*4850*/  MOV R22, R31 ;  /* 0x0000001f00167202 */ /* 0x000fca0000000f00 */
[----:B------:R-:W-:-:S05]  /*4860*/  FADD R22, R35, R22 ;  /* 0x0000001623167221 */ /* 0x000fca0000000000 */
[----:B------:R-:W-:-:S07]  /*4870*/  MOV R23, R22 ;  /* 0x0000001600177202 */ /* 0x000fce0000000f00 */
[----:B------:R-:W-:Y:S05]  /*4880*/  WARPSYNC.COLLECTIVE R30, `(.L_x_95) ;  /* 0x000000001e087348 */ /* 0x000fea0003c00000 */
[----:B------:R1:W2:Y:S02]  /*4890*/  SHFL.BFLY P2, R31, R23, R28, R29 ;  /* 0x0c00001c171f7389 */ /* 0x0002a4000004001d */
[----:B-12---:R-:W-:Y:S05]  /*48a0*/  ENDCOLLECTIVE ;  /* 0x000000000000791b */ /* 0x006fea0003800000 */
.L_x_95:
[----:B------:R-:W-:Y:S01]  /*48b0*/  HFMA2 R28, -RZ, RZ, 0, 2.384185791015625e-07 ;  /* 0x00000004ff1c7431 */ /* 0x000fe200000001ff */
[----:B------:R-:W-:-:S05]  /*48c0*/  MOV R35, R31 ;  /* 0x0000001f00237202 */ /* 0x000fca0000000f00 */
[----:B------:R-:W-:-:S05]  /*48d0*/  FADD R22, R22, R35 ;  /* 0x0000002316167221 */ /* 0x000fca0000000000 */
[----:B------:R-:W-:-:S07]  /*48e0*/  MOV R23, R22 ;  /* 0x0000001600177202 */ /* 0x000fce0000000f00 */
[----:B------:R-:W-:Y:S05]  /*48f0*/  WARPSYNC.COLLECTIVE R30, `(.L_x_96) ;  /* 0x000000001e087348 */ /* 0x000fea0003c00000 */
[----:B------:R1:W2:Y:S02]  /*4900*/  SHFL.BFLY P2, R31, R23, R28, R29 ;  /* 0x0c00001c171f7389 */ /* 0x0002a4000004001d */
[----:B-12---:R-:W-:Y:S05]  /*4910*/  ENDCOLLECTIVE ;  /* 0x000000000000791b */ /* 0x006fea0003800000 */
.L_x_96:
[----:B------:R-:W-:Y:S01]  /*4920*/  HFMA2 R28, -RZ, RZ, 0, 1.1920928955078125e-07 ;  /* 0x00000002ff1c7431 */ /* 0x000fe200000001ff */
[----:B------:R-:W-:-:S05]  /*4930*/  MOV R37, R31 ;  /* 0x0000001f00257202 */ /* 0x000fca0000000f00 */
[----:B------:R-:W-:-:S05]  /*4940*/  FADD R37, R22, R37 ;  /* 0x0000002516257221 */ /* 0x000fca0000000000 */
[----:B------:R-:W-:-:S07]  /*4950*/  MOV R23, R37 ;  /* 0x0000002500177202 */ /* 0x000fce0000000f00 */
[----:B------:R-:W-:Y:S05]  /*4960*/  WARPSYNC.COLLECTIVE R30, `(.L_x_97) ;  /* 0x000000001e087348 */ /* 0x000fea0003c00000 */
[----:B------:R1:W2:Y:S02]  /*4970*/  SHFL.BFLY P2, R31, R23, R28, R29 ;  /* 0x0c00001c171f7389 */ /* 0x0002a4000004001d */
[----:B-12---:R-:W-:Y:S05]  /*4980*/  ENDCOLLECTIVE ;  /* 0x000000000000791b */ /* 0x006fea0003800000 */
.L_x_97:
[----:B------:R-:W-:Y:S02]  /*4990*/  HFMA2 R28, -RZ, RZ, 0, 5.9604644775390625e-08 ;  /* 0x00000001ff1c7431 */ /* 0x000fe400000001ff */
[----:B------:R-:W-:-:S05]  /*49a0*/  FADD R22, R37, R31 ;  /* 0x0000001f25167221 */ /* 0x000fca0000000000 */
[----:B------:R-:W-:-:S07]  /*49b0*/  MOV R23, R22 ;  /* 0x0000001600177202 */ /* 0x000fce0000000f00 */
[----:B------:R-:W-:Y:S05]  /*49c0*/  WARPSYNC.COLLECTIVE R30, `(.L_x_98) ;  /* 0x000000001e087348 */ /* 0x000fea0003c00000 */
[----:B------:R1:W2:Y:S02]  /*49d0*/  SHFL.BFLY P2, R31, R23, R28, R29 ;  /* 0x0c00001c171f7389 */ /* 0x0002a4000004001d */
[----:B-12---:R-:W-:Y:S05]  /*49e0*/  ENDCOLLECTIVE ;  /* 0x000000000000791b */ /* 0x006fea0003800000 */
.L_x_98:
[----:B------:R-:W-:Y:S01]  /*49f0*/  HFMA2 R28, -RZ, RZ, 0, 9.5367431640625e-07 ;  /* 0x00000010ff1c7431 */ /* 0x000fe200000001ff */
[----:B------:R-:W-:Y:S02]  /*4a00*/  MOV R23, R34 ;  /* 0x0000002200177202 */ /* 0x000fe40000000f00 */
[----:B------:R-:W-:-:S07]  /*4a10*/  MOV R39, R31 ;  /* 0x0000001f00277202 */ /* 0x000fce0000000f00 */
[----:B------:R-:W-:Y:S05]  /*4a20*/  WARPSYNC.COLLECTIVE R30, `(.L_x_99) ;  /* 0x000000001e087348 */ /* 0x000fea0003c00000 */
[----:B------:R1:W2:Y:S02]  /*4a30*/  SHFL.BFLY P2, R31, R23, R28, R29 ;  /* 0x0c00001c171f7389 */ /* 0x0002a4000004001d */
[----:B-12---:R-:W-:Y:S05]  /*4a40*/  ENDCOLLECTIVE ;  /* 0x000000000000791b */ /* 0x006fea0003800000 */
.L_x_99:
[----:B------:R-:W-:Y:S01]  /*4a50*/  FADD R22, R22, R39 ;  /* 0x0000002716167221 */ /* 0x000fe20000000000 */
[----:B------:R-:W-:Y:S02]  /*4a60*/  HFMA2 R28, -RZ, RZ, 0, 4.76837158203125e-07 ;  /* 0x00000008ff1c7431 */ /* 0x000fe400000001ff */
[----:B------:R-:W-:-:S05]  /*4a70*/  FADD R35, R34, R31 ;  /* 0x0000001f22237221 */ /* 0x000fca0000000000 */
[----:B------:R-:W-:-:S07]  /*4a80*/  MOV R23, R35 ;  /* 0x0000002300177202 */ /* 0x000fce0000000f00 */
[----:B------:R-:W-:Y:S05]  /*4a90*/  WARPSYNC.COLLECTIVE R30, `(.L_x_100) ;  /* 0x000000001e087348 */ /* 0x000fea0003c00000 */
[----:B------:R1:W2:Y:S02]  /*4aa0*/  SHFL.BFLY P2, R31, R23, R28, R29 ;  /* 0x0c00001c171f7389 */ /* 0x0002a4000004001d */
[----:B-12---:R-:W-:Y:S05]  /*4ab0*/  ENDCOLLECTIVE ;  /* 0x000000000000791b */ /* 0x006fea0003800000 */
.L_x_100:
[----:B------:R-:W-:-:S05]  /*4ac0*/  MOV R28, R31 ;  /* 0x0000001f001c7202 */ /* 0x000fca0000000f00 */
[----:B------:R-:W-:Y:S01]  /*4ad0*/  FADD R35, R35, R28 ;  /* 0x0000001c23237221 */ /* 0x000fe20000000000 */
[----:B------:R-:W-:-:S04]  /*4ae0*/  HFMA2 R28, -RZ, RZ, 0, 2.384185791015625e-07 ;  /* 0x00000004ff1c7431 */ /* 0x000fc800000001ff */
[----:B------:R-:W-:-:S07]  /*4af0*/  MOV R23, R35 ;  /* 0x0000002300177202 */ /* 0x000fce0000000f00 */
[----:B------:R-:W-:Y:S05]  /*4b00*/  WARPSYNC.COLLECTIVE R30, `(.L_x_101) ;  /* 0x000000001e087348 */ /* 0x000fea0003c00000 */
[----:B------:R1:W2:Y:S02]  /*4b10*/  SHFL.BFLY P2, R31, R23, R28, R29 ;  /* 0x0c00001c171f7389 */ /* 0x0002a4000004001d */
[----:B-12---:R-:W-:Y:S05]  /*4b20*/  ENDCOLLECTIVE ;  /* 0x000000000000791b */ /* 0x006fea0003800000 */
.L_x_101:
[----:B------:R-:W-:Y:S02]  /*4b30*/  HFMA2 R28, -RZ, RZ, 0, 1.1920928955078125e-07 ;  /* 0x00000002ff1c7431 */ /* 0x000fe400000001ff */
[----:B------:R-:W-:-:S05]  /*4b40*/  FADD R37, R35, R31 ;  /* 0x0000001f23257221 */ /* 0x000fca0000000000 */
[----:B------:R-:W-:-:S07]  /*4b50*/  MOV R23, R37 ;  /* 0x0000002500177202 */ /* 0x000fce0000000f00 */
[----:B------:R-:W-:Y:S05]  /*4b60*/  WARPSYNC.COLLECTIVE R30, `(.L_x_102) ;  /* 0x000000001e087348 */ /* 0x000fea0003c00000 */
[----:B------:R1:W2:Y:S02]  /*4b70*/  SHFL.BFLY P2, R31, R23, R28, R29 ;  /* 0x0c00001c171f7389 */ /* 0x0002a4000004001d */
[----:B-12---:R-:W-:Y:S05]  /*4b80*/  ENDCOLLECTIVE ;  /* 0x000000000000791b */ /* 0x006fea0003800000 */
.L_x_102:
[----:B------:R-:W-:Y:S02]  /*4b90*/  HFMA2 R28, -RZ, RZ, 0, 5.9604644775390625e-08 ;  /* 0x00000001ff1c7431 */ /* 0x000fe400000001ff */
[----:B------:R-:W-:-:S05]  /*4ba0*/  FADD R35, R37, R31 ;  /* 0x0000001f25237221 */ /* 0x000fca0000000000 */
[----:B------:R-:W-:-:S07]  /*4bb0*/  MOV R23, R35 ;  /* 0x0000002300177202 */ /* 0x000fce0000000f00 */
[----:B------:R-:W-:Y:S05]  /*4bc0*/  WARPSYNC.COLLECTIVE R30, `(.L_x_103) ;  /* 0x000000001e087348 */ /* 0x000fea0003c00000 */
[----:B------:R1:W2:Y:S02]  /*4bd0*/  SHFL.BFLY P2, R31, R23, R28, R29 ;  /* 0x0c00001c171f7389 */ /* 0x0002a4000004001d */
[----:B-12---:R-:W-:Y:S05]  /*4be0*/  ENDCOLLECTIVE ;  /* 0x000000000000791b */ /* 0x006fea0003800000 */
.L_x_103:
[----:B------:R-:W-:Y:S01]  /*4bf0*/  MOV R38, R31 ;  /* 0x0000001f00267202 */ /* 0x000fe20000000f00 */
[----:B------:R-:W-:Y:S06]  /*4c00*/  BRA `(.L_x_104) ;  /* 0xffffffcc00607947 */ /* 0x000fec000383ffff */
        .weak           $__internal_0_$__cuda_sm20_rcp_rn_f32_slowpath
        .type           $__internal_0_$__cuda_sm20_rcp_rn_f32_slowpath,@function
        .size           $__internal_0_$__cuda_sm20_rcp_rn_f32_slowpath,(.L_x_110 - $__internal_0_$__cuda_sm20_rcp_rn_f32_slowpath)
$__internal_0_$__cuda_sm20_rcp_rn_f32_slowpath:
[----:B------:R-:W-:Y:S01]  /*4c10*/  SHF.L.U32 R2, R0, 0x1, RZ ;  /* 0x0000000100027819 */ /* 0x000fe200000006ff */
[----:B------:R-:W-:Y:S03]  /*4c20*/  BSSY.RECONVERGENT B1, `(.L_x_105) ;  /* 0x0000030000017945 */ /* 0x000fe60003800200 */
[----:B------:R-:W-:-:S04]  /*4c30*/  SHF.R.U32.HI R2, RZ, 0x18, R2 ;  /* 0x00000018ff027819 */ /* 0x000fc80000011602 */
[----:B------:R-:W-:-:S13]  /*4c40*/  ISETP.NE.U32.AND P0, PT, R2, RZ, PT ;  /* 0x000000ff0200720c */ /* 0x000fda0003f05070 */
[----:B------:R-:W-:Y:S05]  /*4c50*/  @P0 BRA `(.L_x_106) ;  /* 0x0000000000280947 */ /* 0x000fea0003800000 */
[----:B------:R-:W-:-:S04]  /*4c60*/  SHF.L.U32 R2, R0, 0x1, RZ ;  /* 0x0000000100027819 */ /* 0x000fc800000006ff */
[----:B------:R-:W-:-:S13]  /*4c70*/  ISETP.NE.AND P0, PT, R2, RZ, PT ;  /* 0x000000ff0200720c */ /* 0x000fda0003f05270 */
[----:B------:R-:W-:Y:S01]  /*4c80*/  @P0 FFMA R4, R0, 1.84467440737095516160e+19, RZ ;  /* 0x5f80000000040823 */ /* 0x000fe200000000ff */
[----:B------:R-:W-:Y:S08]  /*4c90*/  @!P0 MUFU.RCP R3, R0 ;  /* 0x0000000000038308 */ /* 0x000ff00000001000 */
[----:B------:R-:W1:Y:S02]  /*4ca0*/  @P0 MUFU.RCP R5, R4 ;  /* 0x0000000400050308 */ /* 0x000e640000001000 */
[----:B-1----:R-:W-:-:S04]  /*4cb0*/  @P0 FFMA R2, R4, R5, -1 ;  /* 0xbf80000004020423 */ /* 0x002fc80000000005 */
[----:B------:R-:W-:-:S04]  /*4cc0*/  @P0 FADD.FTZ R2, -R2, -RZ ;  /* 0x800000ff02020221 */ /* 0x000fc80000010100 */
[----:B------:R-:W-:-:S04]  /*4cd0*/  @P0 FFMA R2, R5, R2, R5 ;  /* 0x0000000205020223 */ /* 0x000fc80000000005 */
[----:B------:R-:W-:Y:S01]  /*4ce0*/  @P0 FFMA R3, R2, 1.84467440737095516160e+19, RZ ;  /* 0x5f80000002030823 */ /* 0x000fe200000000ff */
[----:B------:R-:W-:Y:S06]  /*4cf0*/  BRA `(.L_x_107) ;  /* 0x0000000000887947 */ /* 0x000fec0003800000 */
.L_x_106:
[----:B------:R-:W-:-:S04]  /*4d00*/  IADD3 R3, PT, PT, R2, -0xfd, RZ ;  /* 0xffffff0302037810 */ /* 0x000fc80007ffe0ff */
[----:B------:R-:W-:-:S13]  /*4d10*/  ISETP.GT.U32.AND P0, PT, R3, 0x1, PT ;  /* 0x000000010300780c */ /* 0x000fda0003f04070 */
[----:B------:R-:W-:Y:S05]  /*4d20*/  @P0 BRA `(.L_x_108) ;  /* 0x0000000000780947 */ /* 0x000fea0003800000 */
[----:B------:R-:W-:Y:S01]  /*4d30*/  LOP3.LUT R4, R0, 0x7fffff, RZ, 0xc0, !PT ;  /* 0x007fffff00047812 */ /* 0x000fe200078ec0ff */
[----:B------:R-:W-:-:S03]  /*4d40*/  HFMA2 R12, -RZ, RZ, 0, 1.78813934326171875e-07 ;  /* 0x00000003ff0c7431 */ /* 0x000fc600000001ff */
[----:B------:R-:W-:-:S04]  /*4d50*/  LOP3.LUT R4, R4, 0x3f800000, RZ, 0xfc, !PT ;  /* 0x3f80000004047812 */ /* 0x000fc800078efcff */
[----:B------:R-:W1:Y:S01]  /*4d60*/  MUFU.RCP R5, R4 ;  /* 0x0000000400057308 */ /* 0x000e620000001000 */
[----:B------:R-:W-:Y:S01]  /*4d70*/  SHF.L.U32 R11, R12, R3, RZ ;  /* 0x000000030c0b7219 */ /* 0x000fe200000006ff */
[----:B-1----:R-:W-:-:S04]  /*4d80*/  FFMA R6, R4, R5, -1 ;  /* 0xbf80000004067423 */ /* 0x002fc80000000005 */
[----:B------:R-:W-:-:S04]  /*4d90*/  FADD.FTZ R6, -R6, -RZ ;  /* 0x800000ff06067221 */ /* 0x000fc80000010100 */
[CCC-:B------:R-:W-:Y:S01]  /*4da0*/  FFMA.RM R8, R5.reuse, R6.reuse, R5.reuse ;  /* 0x0000000605087223 */ /* 0x1c0fe20000004005 */
[----:B------:R-:W-:-:S04]  /*4db0*/  FFMA.RP R9, R5, R6, R5 ;  /* 0x0000000605097223 */ /* 0x000fc80000008005 */
[C---:B------:R-:W-:Y:S02]  /*4dc0*/  LOP3.LUT R5, R8.reuse, 0x7fffff, RZ, 0xc0, !PT ;  /* 0x007fffff08057812 */ /* 0x040fe400078ec0ff */
[----:B------:R-:W-:Y:S02]  /*4dd0*/  FSETP.NEU.FTZ.AND P0, PT, R8, R9, PT ;  /* 0x000000090800720b */ /* 0x000fe40003f1d000 */
[----:B------:R-:W-:Y:S02]  /*4de0*/  LOP3.LUT R6, R5, 0x800000, RZ, 0xfc, !PT ;  /* 0x0080000005067812 */ /* 0x000fe400078efcff */
[----:B------:R-:W-:Y:S02]  /*4df0*/  SEL R5, RZ, 0xffffffff, !P0 ;  /* 0xffffffffff057807 */ /* 0x000fe40004000000 */
[----:B------:R-:W-:Y:S02]  /*4e00*/  LOP3.LUT R4, R11, R6, RZ, 0xc0, !PT ;  /* 0x000000060b047212 */ /* 0x000fe400078ec0ff */
[----:B------:R-:W-:-:S02]  /*4e10*/  IADD3 R5, PT, PT, -R5, RZ, RZ ;  /* 0x000000ff05057210 */ /* 0x000fc40007ffe1ff */
[-C--:B------:R-:W-:Y:S02]  /*4e20*/  SHF.R.U32.HI R4, RZ, R3.reuse, R4 ;  /* 0x00000003ff047219 */ /* 0x080fe40000011604 */
[----:B------:R-:W-:Y:S02]  /*4e30*/  LOP3.LUT P1, RZ, R5, R3, R6, 0xf8, !PT ;  /* 0x0000000305ff7212 */ /* 0x000fe4000782f806 */
[C---:B------:R-:W-:Y:S02]  /*4e40*/  LOP3.LUT P0, RZ, R4.reuse, 0x1, RZ, 0xc0, !PT ;  /* 0x0000000104ff7812 */ /* 0x040fe4000780c0ff */
[----:B------:R-:W-:-:S04]  /*4e50*/  LOP3.LUT P2, RZ, R4, 0x2, RZ, 0xc0, !PT ;  /* 0x0000000204ff7812 */ /* 0x000fc8000784c0ff */
[----:B------:R-:W-:Y:S02]  /*4e60*/  PLOP3.LUT P0, PT, P0, P1, P2, 0xe0, 0x0 ;  /* 0x000000000000781c */ /* 0x000fe40000703c20 */
[----:B------:R-:W-:Y:S02]  /*4e70*/  LOP3.LUT P1, RZ, R0, 0x7fffff, RZ, 0xc0, !PT ;  /* 0x007fffff00ff7812 */ /* 0x000fe4000782c0ff */
[----:B------:R-:W-:-:S04]  /*4e80*/  SEL R3, RZ, 0x1, !P0 ;  /* 0x00000001ff037807 */ /* 0x000fc80004000000 */
[----:B------:R-:W-:-:S04]  /*4e90*/  IADD3 R3, PT, PT, -R3, RZ, RZ ;  /* 0x000000ff03037210 */ /* 0x000fc80007ffe1ff */
[----:B------:R-:W-:Y:S02]  /*4ea0*/  ISETP.GE.AND P0, PT, R3, RZ, PT ;  /* 0x000000ff0300720c */ /* 0x000fe40003f06270 */
[----:B------:R-:W-:-:S04]  /*4eb0*/  IADD3 R3, PT, PT, R2, -0xfc, RZ ;  /* 0xffffff0402037810 */ /* 0x000fc80007ffe0ff */
[----:B------:R-:W-:-:S07]  /*4ec0*/  SHF.R.U32.HI R3, RZ, R3, R6 ;  /* 0x00000003ff037219 */ /* 0x000fce0000011606 */
[----:B------:R-:W-:-:S04]  /*4ed0*/  @!P0 IADD3 R3, PT, PT, R3, 0x1, RZ ;  /* 0x0000000103038810 */ /* 0x000fc80007ffe0ff */
[----:B------:R-:W-:-:S04]  /*4ee0*/  @!P1 SHF.L.U32 R3, R3, 0x1, RZ ;  /* 0x0000000103039819 */ /* 0x000fc800000006ff */
[----:B------:R-:W-:Y:S01]  /*4ef0*/  LOP3.LUT R3, R3, 0x80000000, R0, 0xf8, !PT ;  /* 0x8000000003037812 */ /* 0x000fe200078ef800 */
[----:B------:R-:W-:Y:S06]  /*4f00*/  BRA `(.L_x_107) ;  /* 0x0000000000047947 */ /* 0x000fec0003800000 */
.L_x_108:
[----:B------:R1:W2:Y:S02]  /*4f10*/  MUFU.RCP R3, R0 ;  /* 0x0000000000037308 */ /* 0x0002a40000001000 */
.L_x_107:
[----:B------:R-:W-:Y:S05]  /*4f20*/  BSYNC.RECONVERGENT B1 ;  /* 0x0000000000017941 */ /* 0x000fea0003800200 */
.L_x_105:
[----:B--2---:R-:W-:Y:S01]  /*4f30*/  MOV R4, R3 ;  /* 0x0000000300047202 */ /* 0x004fe20000000f00 */
[----:B------:R-:W-:Y:S01]  /*4f40*/  HFMA2 R3, -RZ, RZ, 0, 0 ;  /* 0x00000000ff037431 */ /* 0x000fe200000001ff */
[----:B------:R-:W-:-:S04]  /*4f50*/  MOV R2, R10 ;  /* 0x0000000a00027202 */ /* 0x000fc80000000f00 */
[----:B-1----:R-:W-:Y:S05]  /*4f60*/  RET.REL.NODEC R2 `(_Z31flashattn_warp_full_softmax_v12PK6__halfS1_S1_Pfiif) ;  /* 0xffffffb002247950 */ /* 0x002fea0003c3ffff */
.L_x_109:
[----:B------:R-:W-:-:S00]  /*4f70*/  BRA `(.L_x_109) ;  /* 0xfffffffc00fc7947 */ /* 0x000fc0000383ffff */
[----:B------:R-:W-:-:S00]  /*4f80*/  NOP ;  /* 0x0000000000007918 */ /* 0x000fc00000000000 */
[----:B------:R-:W-:-:S00]  /*4f90*/  NOP ;  /* 0x0000000000007918 */ /* 0x000fc00000000000 */
[----:B------:R-:W-:-:S00]  /*4fa0*/  NOP ;  /* 0x0000000000007918 */ /* 0x000fc00000000000 */
[----:B------:R-:W-:-:S00]  /*4fb0*/  NOP ;  /* 0x0000000000007918 */ /* 0x000fc00000000000 */
[----:B------:R-:W-:-:S00]  /*4fc0*/  NOP ;  /* 0x0000000000007918 */ /* 0x000fc00000000000 */
[----:B------:R-:W-:-:S00]  /*4fd0*/  NOP ;  /* 0x0000000000007918 */ /* 0x000fc00000000000 */
[----:B------:R-:W-:-:S00]  /*4fe0*/  NOP ;  /* 0x0000000000007918 */ /* 0x000fc00000000000 */
[----:B------:R-:W-:-:S00]  /*4ff0*/  NOP ;  /* 0x0000000000007918 */ /* 0x000fc00000000000 */
.L_x_110:


//--------------------- .nv.shared._Z31flashattn_warp_full_softmax_v12PK6__halfS1_S1_Pfiif --------------------------
	.section	.nv.shared._Z31flashattn_warp_full_softmax_v12PK6__halfS1_S1_Pfiif,"aw",@nobits
	.sectionflags	@""
	.align	16
.nv.shared._Z31flashattn_warp_full_softmax_v12PK6__halfS1_S1_Pfiif:
	.zero		4384


//--------------------- .nv.shared.reserved.0     --------------------------
	.section	.nv.shared.reserved.0,"aw",@nobits
	.weak		__nv_reservedSMEM_offset_0_alias
	.size		__nv_reservedSMEM_offset_0_alias, 0, 64
	.other		__nv_reservedSMEM_offset_0_alias,@"STO_CUDA_RESERVED_SHARED STV_DEFAULT"
__nv_reservedSMEM_offset_0_alias:
	.zero		0
	.zero		64


//--------------------- .nv.constant0._Z31flashattn_warp_full_softmax_v12PK6__halfS1_S1_Pfiif --------------------------
	.section	.nv.constant0._Z31flashattn_warp_full_softmax_v12PK6__halfS1_S1_Pfiif,"a",@progbits
	.sectionflags	@""
	.align	4
.nv.constant0._Z31flashattn_warp_full_softmax_v12PK6__halfS1_S1_Pfiif:
	.zero		940


//--------------------- SYMBOLS --------------------------

	.type		.nv.reservedSmem.offset0,@object
	.size		.nv.reservedSmem.offset0,0x4
	.type		.nv.reservedSmem.cap,@object
	.size		.nv.reservedSmem.cap,0x4
